	.headerflags	@"EF_CUDA_TEXMODE_UNIFIED EF_CUDA_64BIT_ADDRESS EF_CUDA_SM86 EF_CUDA_VIRTUAL_SM(EF_CUDA_SM86)"
	.elftype	@"ET_EXEC"


//--------------------- .nv.info                  --------------------------
	.section	.nv.info,"",@"SHT_CUDA_INFO"
	.align	4


	//----- nvinfo : EIATTR_REGCOUNT
	.align		4
        /*0000*/ 	.byte	0x04, 0x2f
        /*0002*/ 	.short	(.L_2 - .L_1)
	.align		4
.L_1:
        /*0004*/ 	.word	index@(triton_red_fused__to_copy_add_amax_amin_clamp_mul_native_layer_norm_reciprocal_1)
        /*0008*/ 	.word	0x00000027


	//----- nvinfo : EIATTR_MIN_STACK_SIZE
	.align		4
.L_2:
        /*000c*/ 	.byte	0x04, 0x12
        /*000e*/ 	.short	(.L_4 - .L_3)
	.align		4
.L_3:
        /*0010*/ 	.word	index@(triton_red_fused__to_copy_add_amax_amin_clamp_mul_native_layer_norm_reciprocal_1)
        /*0014*/ 	.word	0x00000000


	//----- nvinfo : EIATTR_FRAME_SIZE
	.align		4
.L_4:
        /*0018*/ 	.byte	0x04, 0x11
        /*001a*/ 	.short	(.L_6 - .L_5)
	.align		4
.L_5:
        /*001c*/ 	.word	index@(triton_red_fused__to_copy_add_amax_amin_clamp_mul_native_layer_norm_reciprocal_1)
        /*0020*/ 	.word	0x00000000


	//----- nvinfo : EIATTR_MIN_STACK_SIZE
	.align		4
.L_6:
        /*0024*/ 	.byte	0x04, 0x12
        /*0026*/ 	.short	(.L_8 - .L_7)
	.align		4
.L_7:
        /*0028*/ 	.word	index@(triton_red_fused__to_copy_add_amax_amin_clamp_mul_native_layer_norm_reciprocal_1)
        /*002c*/ 	.word	0x00000000
.L_8:


//--------------------- .nv.info.triton_red_fused__to_copy_add_amax_amin_clamp_mul_native_layer_norm_reciprocal_1 --------------------------
	.section	.nv.info.triton_red_fused__to_copy_add_amax_amin_clamp_mul_native_layer_norm_reciprocal_1,"",@"SHT_CUDA_INFO"
	.sectionflags	@""
	.align	4


	//----- nvinfo : EIATTR_CUDA_API_VERSION
	.align		4
        /*0000*/ 	.byte	0x04, 0x37
        /*0002*/ 	.short	(.L_10 - .L_9)
.L_9:
        /*0004*/ 	.word	0x0000007c


	//----- nvinfo : EIATTR_SW2861232_WAR
	.align		4
.L_10:
        /*0008*/ 	.byte	0x01, 0x35
	.zero		2


	//----- nvinfo : EIATTR_PARAM_CBANK
	.align		4
        /*000c*/ 	.byte	0x04, 0x0a
        /*000e*/ 	.short	(.L_12 - .L_11)
	.align		4
.L_11:
        /*0010*/ 	.word	index@(.nv.constant0.triton_red_fused__to_copy_add_amax_amin_clamp_mul_native_layer_norm_reciprocal_1)
        /*0014*/ 	.short	0x0160
        /*0016*/ 	.short	0x0078


	//----- nvinfo : EIATTR_CBANK_PARAM_SIZE
	.align		4
.L_12:
        /*0018*/ 	.byte	0x03, 0x19
        /*001a*/ 	.short	0x0078


	//----- nvinfo : EIATTR_KPARAM_INFO
	.align		4
        /*001c*/ 	.byte	0x04, 0x17
        /*001e*/ 	.short	(.L_14 - .L_13)
.L_13:
        /*0020*/ 	.word	0x00000000
        /*0024*/ 	.short	0x000f
        /*0026*/ 	.short	0x0070
        /*0028*/ 	.byte	0x00, 0xf4, 0x21, 0x00


	//----- nvinfo : EIATTR_KPARAM_INFO
	.align		4
.L_14:
        /*002c*/ 	.byte	0x04, 0x17
        /*002e*/ 	.short	(.L_16 - .L_15)
.L_15:
        /*0030*/ 	.word	0x00000000
        /*0034*/ 	.short	0x000e
        /*0036*/ 	.short	0x006c
        /*0038*/ 	.byte	0x00, 0xf0, 0x11, 0x00


	//----- nvinfo : EIATTR_KPARAM_INFO
	.align		4
.L_16:
        /*003c*/ 	.byte	0x04, 0x17
        /*003e*/ 	.short	(.L_18 - .L_17)
.L_17:
        /*0040*/ 	.word	0x00000000
        /*0044*/ 	.short	0x000d
        /*0046*/ 	.short	0x0068
        /*0048*/ 	.byte	0x00, 0xf0, 0x11, 0x00


	//----- nvinfo : EIATTR_KPARAM_INFO
	.align		4
.L_18:
        /*004c*/ 	.byte	0x04, 0x17
        /*004e*/ 	.short	(.L_20 - .L_19)
.L_19:
        /*0050*/ 	.word	0x00000000
        /*0054*/ 	.short	0x000c
        /*0056*/ 	.short	0x0060
        /*0058*/ 	.byte	0x00, 0xf4, 0x21, 0x00


	//----- nvinfo : EIATTR_KPARAM_INFO
	.align		4
.L_20:
        /*005c*/ 	.byte	0x04, 0x17
        /*005e*/ 	.short	(.L_22 - .L_21)
.L_21:
        /*0060*/ 	.word	0x00000000
        /*0064*/ 	.short	0x000b
        /*0066*/ 	.short	0x0058
        /*0068*/ 	.byte	0x00, 0xf4, 0x21, 0x00


	//----- nvinfo : EIATTR_KPARAM_INFO
	.align		4
.L_22:
        /*006c*/ 	.byte	0x04, 0x17
        /*006e*/ 	.short	(.L_24 - .L_23)
.L_23:
        /*0070*/ 	.word	0x00000000
        /*0074*/ 	.short	0x000a
        /*0076*/ 	.short	0x0050
        /*0078*/ 	.byte	0x00, 0xf4, 0x21, 0x00


	//----- nvinfo : EIATTR_KPARAM_INFO
	.align		4
.L_24:
        /*007c*/ 	.byte	0x04, 0x17
        /*007e*/ 	.short	(.L_26 - .L_25)
.L_25:
        /*0080*/ 	.word	0x00000000
        /*0084*/ 	.short	0x0009
        /*0086*/ 	.short	0x0048
        /*0088*/ 	.byte	0x00, 0xf4, 0x21, 0x00


	//----- nvinfo : EIATTR_KPARAM_INFO
	.align		4
.L_26:
        /*008c*/ 	.byte	0x04, 0x17
        /*008e*/ 	.short	(.L_28 - .L_27)
.L_27:
        /*0090*/ 	.word	0x00000000
        /*0094*/ 	.short	0x0008
        /*0096*/ 	.short	0x0040
        /*0098*/ 	.byte	0x00, 0xf4, 0x21, 0x00


	//----- nvinfo : EIATTR_KPARAM_INFO
	.align		4
.L_28:
        /*009c*/ 	.byte	0x04, 0x17
        /*009e*/ 	.short	(.L_30 - .L_29)
.L_29:
        /*00a0*/ 	.word	0x00000000
        /*00a4*/ 	.short	0x0007
        /*00a6*/ 	.short	0x0038
        /*00a8*/ 	.byte	0x00, 0xf4, 0x21, 0x00


	//----- nvinfo : EIATTR_KPARAM_INFO
	.align		4
.L_30:
        /*00ac*/ 	.byte	0x04, 0x17
        /*00ae*/ 	.short	(.L_32 - .L_31)
.L_31:
        /*00b0*/ 	.word	0x00000000
        /*00b4*/ 	.short	0x0006
        /*00b6*/ 	.short	0x0030
        /*00b8*/ 	.byte	0x00, 0xf4, 0x21, 0x00


	//----- nvinfo : EIATTR_KPARAM_INFO
	.align		4
.L_32:
        /*00bc*/ 	.byte	0x04, 0x17
        /*00be*/ 	.short	(.L_34 - .L_33)
.L_33:
        /*00c0*/ 	.word	0x00000000
        /*00c4*/ 	.short	0x0005
        /*00c6*/ 	.short	0x0028
        /*00c8*/ 	.byte	0x00, 0xf4, 0x21, 0x00


	//----- nvinfo : EIATTR_KPARAM_INFO
	.align		4
.L_34:
        /*00cc*/ 	.byte	0x04, 0x17
        /*00ce*/ 	.short	(.L_36 - .L_35)
.L_35:
        /*00d0*/ 	.word	0x00000000
        /*00d4*/ 	.short	0x0004
        /*00d6*/ 	.short	0x0020
        /*00d8*/ 	.byte	0x00, 0xf4, 0x21, 0x00


	//----- nvinfo : EIATTR_KPARAM_INFO
	.align		4
.L_36:
        /*00dc*/ 	.byte	0x04, 0x17
        /*00de*/ 	.short	(.L_38 - .L_37)
.L_37:
        /*00e0*/ 	.word	0x00000000
        /*00e4*/ 	.short	0x0003
        /*00e6*/ 	.short	0x0018
        /*00e8*/ 	.byte	0x00, 0xf4, 0x21, 0x00


	//----- nvinfo : EIATTR_KPARAM_INFO
	.align		4
.L_38:
        /*00ec*/ 	.byte	0x04, 0x17
        /*00ee*/ 	.short	(.L_40 - .L_39)
.L_39:
        /*00f0*/ 	.word	0x00000000
        /*00f4*/ 	.short	0x0002
        /*00f6*/ 	.short	0x0010
        /*00f8*/ 	.byte	0x00, 0xf4, 0x21, 0x00


	//----- nvinfo : EIATTR_KPARAM_INFO
	.align		4
.L_40:
        /*00fc*/ 	.byte	0x04, 0x17
        /*00fe*/ 	.short	(.L_42 - .L_41)
.L_41:
        /*0100*/ 	.word	0x00000000
        /*0104*/ 	.short	0x0001
        /*0106*/ 	.short	0x0008
        /*0108*/ 	.byte	0x00, 0xf4, 0x21, 0x00


	//----- nvinfo : EIATTR_KPARAM_INFO
	.align		4
.L_42:
        /*010c*/ 	.byte	0x04, 0x17
        /*010e*/ 	.short	(.L_44 - .L_43)
.L_43:
        /*0110*/ 	.word	0x00000000
        /*0114*/ 	.short	0x0000
        /*0116*/ 	.short	0x0000
        /*0118*/ 	.byte	0x00, 0xf4, 0x21, 0x00


	//----- nvinfo : EIATTR_MAXREG_COUNT
	.align		4
.L_44:
        /*011c*/ 	.byte	0x03, 0x1b
        /*011e*/ 	.short	0x0080


	//----- nvinfo : EIATTR_COOP_GROUP_MASK_REGIDS
	.align		4
        /*0120*/ 	.byte	0x04, 0x29
        /*0122*/ 	.short	(.L_46 - .L_45)


	//   ....[0]....
.L_45:
        /*0124*/ 	.word	0xffffffff


	//   ....[1]....
        /*0128*/ 	.word	0xffffffff


	//   ....[2]....
        /*012c*/ 	.word	0xffffffff


	//   ....[3]....
        /*0130*/ 	.word	0xffffffff


	//   ....[4]....
        /*0134*/ 	.word	0xffffffff


	//   ....[5]....
        /*0138*/ 	.word	0xffffffff


	//   ....[6]....
        /*013c*/ 	.word	0xffffffff


	//   ....[7]....
        /*0140*/ 	.word	0xffffffff


	//   ....[8]....
        /*0144*/ 	.word	0xffffffff


	//   ....[9]....
        /*0148*/ 	.word	0xffffffff


	//   ....[10]....
        /*014c*/ 	.word	0xffffffff


	//   ....[11]....
        /*0150*/ 	.word	0xffffffff


	//   ....[12]....
        /*0154*/ 	.word	0xffffffff


	//   ....[13]....
        /*0158*/ 	.word	0xffffffff


	//   ....[14]....
        /*015c*/ 	.word	0xffffffff


	//   ....[15]....
        /*0160*/ 	.word	0xffffffff


	//   ....[16]....
        /*0164*/ 	.word	0xffffffff


	//   ....[17]....
        /*0168*/ 	.word	0xffffffff


	//   ....[18]....
        /*016c*/ 	.word	0xffffffff


	//   ....[19]....
        /*0170*/ 	.word	0xffffffff


	//   ....[20]....
        /*0174*/ 	.word	0xffffffff


	//   ....[21]....
        /*0178*/ 	.word	0xffffffff


	//   ....[22]....
        /*017c*/ 	.word	0xffffffff


	//   ....[23]....
        /*0180*/ 	.word	0xffffffff


	//   ....[24]....
        /*0184*/ 	.word	0xffffffff


	//   ....[25]....
        /*0188*/ 	.word	0xffffffff


	//   ....[26]....
        /*018c*/ 	.word	0xffffffff


	//   ....[27]....
        /*0190*/ 	.word	0xffffffff


	//   ....[28]....
        /*0194*/ 	.word	0xffffffff


	//   ....[29]....
        /*0198*/ 	.word	0xffffffff


	//----- nvinfo : EIATTR_COOP_GROUP_INSTR_OFFSETS
	.align		4
.L_46:
        /*019c*/ 	.byte	0x04, 0x28
        /*019e*/ 	.short	(.L_48 - .L_47)


	//   ....[0]....
.L_47:
        /*01a0*/ 	.word	0x00000950


	//   ....[1]....
        /*01a4*/ 	.word	0x00000ba0


	//   ....[2]....
        /*01a8*/ 	.word	0x00000c40


	//   ....[3]....
        /*01ac*/ 	.word	0x00000c80


	//   ....[4]....
        /*01b0*/ 	.word	0x00000cf0


	//   ....[5]....
        /*01b4*/ 	.word	0x00000da0


	//   ....[6]....
        /*01b8*/ 	.word	0x00000de0


	//   ....[7]....
        /*01bc*/ 	.word	0x00000e20


	//   ....[8]....
        /*01c0*/ 	.word	0x00000ef0


	//   ....[9]....
        /*01c4*/ 	.word	0x00000f40


	//   ....[10]....
        /*01c8*/ 	.word	0x00000fd0


	//   ....[11]....
        /*01cc*/ 	.word	0x00001060


	//   ....[12]....
        /*01d0*/ 	.word	0x00001090


	//   ....[13]....
        /*01d4*/ 	.word	0x00001180


	//   ....[14]....
        /*01d8*/ 	.word	0x000011e0


	//   ....[15]....
        /*01dc*/ 	.word	0x00001330


	//   ....[16]....
        /*01e0*/ 	.word	0x00001340


	//   ....[17]....
        /*01e4*/ 	.word	0x00001350


	//   ....[18]....
        /*01e8*/ 	.word	0x00001cc0


	//   ....[19]....
        /*01ec*/ 	.word	0x00001d00


	//   ....[20]....
        /*01f0*/ 	.word	0x00001d50


	//   ....[21]....
        /*01f4*/ 	.word	0x00001e00


	//   ....[22]....
        /*01f8*/ 	.word	0x00001e30


	//   ....[23]....
        /*01fc*/ 	.word	0x00001e90


	//   ....[24]....
        /*0200*/ 	.word	0x00001eb0


	//   ....[25]....
        /*0204*/ 	.word	0x00001f30


	//   ....[26]....
        /*0208*/ 	.word	0x00001fa0


	//   ....[27]....
        /*020c*/ 	.word	0x00001fc0


	//   ....[28]....
        /*0210*/ 	.word	0x00002080


	//   ....[29]....
        /*0214*/ 	.word	0x00002150


	//----- nvinfo : EIATTR_EXIT_INSTR_OFFSETS
	.align		4
.L_48:
        /*0218*/ 	.byte	0x04, 0x1c
        /*021a*/ 	.short	(.L_50 - .L_49)


	//   ....[0]....
.L_49:
        /*021c*/ 	.word	0x000028f0


	//----- nvinfo : EIATTR_REQNTID
	.align		4
.L_50:
        /*0220*/ 	.byte	0x04, 0x10
        /*0222*/ 	.short	(.L_52 - .L_51)
.L_51:
        /*0224*/ 	.word	0x00000200
        /*0228*/ 	.word	0x00000001
        /*022c*/ 	.word	0x00000001
.L_52:


//--------------------- .nv.callgraph             --------------------------
	.section	.nv.callgraph,"",@"SHT_CUDA_CALLGRAPH"
	.align	4
	.sectionentsize	8
	.align		4
        /*0000*/ 	.word	0x00000000
	.align		4
        /*0004*/ 	.word	0xffffffff
	.align		4
        /*0008*/ 	.word	0x00000000
	.align		4
        /*000c*/ 	.word	0xfffffffe
	.align		4
        /*0010*/ 	.word	0x00000000
	.align		4
        /*0014*/ 	.word	0xfffffffd
	.align		4
        /*0018*/ 	.word	0x00000000
	.align		4
        /*001c*/ 	.word	0xfffffffc


//--------------------- .nv.rel.action            --------------------------
	.section	.nv.rel.action,"",@"SHT_CUDA_RELOCINFO"
	.align	8
	.sectionentsize	8
        /*0000*/ 	.byte	0x73, 0x00, 0x00, 0x00, 0x00, 0x00, 0x00, 0x00, 0x00, 0x00, 0x00, 0x11, 0x25, 0x00, 0x05, 0x36


//--------------------- .nv.constant4             --------------------------
	.section	.nv.constant4,"a",@progbits
	.align	8
	.align		8
.nv.constant4:
        /*0000*/ 	.dword	_$_str


//--------------------- .nv.constant0.triton_red_fused__to_copy_add_amax_amin_clamp_mul_native_layer_norm_reciprocal_1 --------------------------
	.section	.nv.constant0.triton_red_fused__to_copy_add_amax_amin_clamp_mul_native_layer_norm_reciprocal_1,"a",@progbits
	.sectionflags	@""
	.align	4
.nv.constant0.triton_red_fused__to_copy_add_amax_amin_clamp_mul_native_layer_norm_reciprocal_1:
	.zero		472


//--------------------- .text.triton_red_fused__to_copy_add_amax_amin_clamp_mul_native_layer_norm_reciprocal_1 --------------------------
	.section	.text.triton_red_fused__to_copy_add_amax_amin_clamp_mul_native_layer_norm_reciprocal_1,"ax",@progbits
	.sectionflags	@"SHF_BARRIERS=1"
	.sectioninfo	@"SHI_REGISTERS=39"
	.align	128
        .global         triton_red_fused__to_copy_add_amax_amin_clamp_mul_native_layer_norm_reciprocal_1
        .type           triton_red_fused__to_copy_add_amax_amin_clamp_mul_native_layer_norm_reciprocal_1,@function
        .size           triton_red_fused__to_copy_add_amax_amin_clamp_mul_native_layer_norm_reciprocal_1,(.L_x_4 - triton_red_fused__to_copy_add_amax_amin_clamp_mul_native_layer_norm_reciprocal_1)
        .other          triton_red_fused__to_copy_add_amax_amin_clamp_mul_native_layer_norm_reciprocal_1,@"STO_CUDA_ENTRY STV_DEFAULT"
triton_red_fused__to_copy_add_amax_amin_clamp_mul_native_layer_norm_reciprocal_1:
.text.triton_red_fused__to_copy_add_amax_amin_clamp_mul_native_layer_norm_reciprocal_1:
[----:B------:R-:W-:Y:S02]  /*0000*/  IMAD.MOV.U32 R1, RZ, RZ, c[0x0][0x28] ;  /* 0x00000a00ff017624 */ /* 0x000fe400078e00ff */
[----:B------:R-:W0:Y:S01]  /*0010*/  S2R R0, SR_TID.X ;  /* 0x0000000000007919 */ /* 0x000e220000002100 */
[----:B------:R-:W-:Y:S01]  /*0020*/  IMAD.MOV.U32 R3, RZ, RZ, 0x2 ;  /* 0x00000002ff037424 */ /* 0x000fe200078e00ff */
[----:B------:R-:W-:Y:S01]  /*0030*/  CS2R R8, SRZ ;  /* 0x0000000000087805 */ /* 0x000fe2000001ff00 */
[----:B------:R-:W-:Y:S01]  /*0040*/  ULDC.64 UR6, c[0x0][0x118] ;  /* 0x0000460000067ab9 */ /* 0x000fe20000000a00 */
[----:B------:R-:W1:Y:S01]  /*0050*/  S2R R11, SR_CTAID.X ;  /* 0x00000000000b7919 */ /* 0x000e620000002500 */
[----:B0-----:R-:W-:Y:S01]  /*0060*/  SHF.R.U32.HI R16, RZ, 0x6, R0 ;  /* 0x00000006ff107819 */ /* 0x001fe20000011600 */
[----:B------:R-:W-:Y:S02]  /*0070*/  IMAD.SHL.U32 R2, R0, 0x4, RZ ;  /* 0x0000000400027824 */ /* 0x000fe400078e00ff */
[----:B-1----:R-:W-:Y:S01]  /*0080*/  IMAD.SHL.U32 R5, R11, 0x8, RZ ;  /* 0x000000080b057824 */ /* 0x002fe200078e00ff */
[----:B------:R-:W-:Y:S02]  /*0090*/  SGXT.U32 R16, R16, 0x3 ;  /* 0x000000031010781a */ /* 0x000fe40000000000 */
[----:B------:R-:W-:-:S02]  /*00a0*/  LOP3.LUT R7, R2, 0xfc, RZ, 0xc0, !PT ;  /* 0x000000fc02077812 */ /* 0x000fc400078ec0ff */
[----:B------:R-:W-:-:S04]  /*00b0*/  LOP3.LUT R4, R16, R5, RZ, 0xfc, !PT ;  /* 0x0000000510047212 */ /* 0x000fc800078efcff */
[C---:B------:R-:W-:Y:S01]  /*00c0*/  ISETP.GE.AND P1, PT, R4.reuse, 0xe10, PT ;  /* 0x00000e100400780c */ /* 0x040fe20003f26270 */
[----:B------:R-:W-:-:S04]  /*00d0*/  IMAD R2, R4, 0xc00, R7 ;  /* 0x00000c0004027824 */ /* 0x000fc800078e0207 */
[----:B------:R-:W-:-:S08]  /*00e0*/  IMAD.WIDE R2, R2, R3, c[0x0][0x160] ;  /* 0x0000580002027625 */ /* 0x000fd000078e0203 */
[----:B------:R-:W2:Y:S01]  /*00f0*/  @!P1 LDG.E.EL.64 R8, [R2.64] ;  /* 0x0000000602089981 */ /* 0x000ea2000c2e1b00 */
[----:B------:R-:W-:Y:S01]  /*0100*/  IMAD R22, R11, 0x8, R16 ;  /* 0x000000080b167824 */ /* 0x000fe200078e0210 */
[----:B------:R-:W-:Y:S01]  /*0110*/  ISETP.LT.AND P0, PT, R4, 0xe10, PT ;  /* 0x00000e100400780c */ /* 0x000fe20003f01270 */
[----:B------:R-:W-:Y:S01]  /*0120*/  CS2R R10, SRZ ;  /* 0x00000000000a7805 */ /* 0x000fe2000001ff00 */
[----:B------:R-:W-:Y:S01]  /*0130*/  IMAD.MOV.U32 R12, RZ, RZ, RZ ;  /* 0x000000ffff0c7224 */ /* 0x000fe200078e00ff */
[----:B------:R-:W-:Y:S01]  /*0140*/  UMOV UR4, URZ ;  /* 0x0000003f00047c82 */ /* 0x000fe20008000000 */
[----:B------:R-:W-:Y:S01]  /*0150*/  IMAD R22, R22, 0xc00, R7 ;  /* 0x00000c0016167824 */ /* 0x000fe200078e0207 */
[----:B------:R-:W-:Y:S01]  /*0160*/  SEL R17, RZ, 0x3f800000, !P0 ;  /* 0x3f800000ff117807 */ /* 0x000fe20004000000 */
[----:B------:R-:W-:Y:S01]  /*0170*/  IMAD.MOV.U32 R4, RZ, RZ, RZ ;  /* 0x000000ffff047224 */ /* 0x000fe200078e00ff */
[----:B------:R-:W-:Y:S02]  /*0180*/  UMOV UR5, URZ ;  /* 0x0000003f00057c82 */ /* 0x000fe40008000000 */
[----:B------:R-:W-:Y:S01]  /*0190*/  IADD3 R29, R22, 0x100, RZ ;  /* 0x00000100161d7810 */ /* 0x000fe20007ffe0ff */
[----:B------:R-:W-:-:S02]  /*01a0*/  IMAD.MOV.U32 R18, RZ, RZ, R17 ;  /* 0x000000ffff127224 */ /* 0x000fc400078e0011 */
[--C-:B------:R-:W-:Y:S02]  /*01b0*/  IMAD.MOV.U32 R15, RZ, RZ, R17.reuse ;  /* 0x000000ffff0f7224 */ /* 0x100fe400078e0011 */
[----:B------:R-:W-:Y:S01]  /*01c0*/  IMAD.MOV.U32 R14, RZ, RZ, R17 ;  /* 0x000000ffff0e7224 */ /* 0x000fe200078e0011 */
[C---:B--2---:R-:W-:Y:S01]  /*01d0*/  PRMT R6, R8.reuse, 0x7632, R6 ;  /* 0x0000763208067816 */ /* 0x044fe20000000006 */
[----:B------:R-:W-:Y:S01]  /*01e0*/  IMAD.U32 R8, R8, 0x10000, RZ ;  /* 0x0001000008087824 */ /* 0x000fe200078e00ff */
[C---:B------:R-:W-:Y:S01]  /*01f0*/  PRMT R7, R9.reuse, 0x7632, R7 ;  /* 0x0000763209077816 */ /* 0x040fe20000000007 */
[----:B------:R-:W-:Y:S02]  /*0200*/  IMAD.U32 R9, R9, 0x10000, RZ ;  /* 0x0001000009097824 */ /* 0x000fe400078e00ff */
[----:B------:R-:W-:Y:S01]  /*0210*/  IMAD.U32 R6, R6, 0x10000, RZ ;  /* 0x0001000006067824 */ /* 0x000fe200078e00ff */
[----:B------:R-:W-:Y:S01]  /*0220*/  FSEL R13, R8, RZ, !P1 ;  /* 0x000000ff080d7208 */ /* 0x000fe20004800000 */
[----:B------:R-:W-:Y:S01]  /*0230*/  IMAD.U32 R7, R7, 0x10000, RZ ;  /* 0x0001000007077824 */ /* 0x000fe200078e00ff */
[----:B------:R-:W-:-:S02]  /*0240*/  FSEL R19, R9, RZ, !P1 ;  /* 0x000000ff09137208 */ /* 0x000fc40004800000 */
[----:B------:R-:W-:Y:S02]  /*0250*/  FSEL R8, R6, RZ, !P1 ;  /* 0x000000ff06087208 */ /* 0x000fe40004800000 */
[----:B------:R-:W-:Y:S02]  /*0260*/  FSEL R9, R7, RZ, !P1 ;  /* 0x000000ff07097208 */ /* 0x000fe40004800000 */
.L_x_0:
[----:B------:R-:W-:Y:S01]  /*0270*/  IADD3 R6, R29, UR4, RZ ;  /* 0x000000041d067c10 */ /* 0x000fe2000fffe0ff */
[----:B------:R-:W-:Y:S01]  /*0280*/  IMAD.MOV.U32 R7, RZ, RZ, 0x2 ;  /* 0x00000002ff077424 */ /* 0x000fe200078e00ff */
[----:B------:R-:W-:-:S03]  /*0290*/  CS2R R2, SRZ ;  /* 0x0000000000027805 */ /* 0x000fc6000001ff00 */
[----:B------:R-:W-:-:S05]  /*02a0*/  IMAD.WIDE R6, R6, R7, c[0x0][0x160] ;  /* 0x0000580006067625 */ /* 0x000fca00078e0207 */
[----:B------:R-:W2:Y:S01]  /*02b0*/  @!P1 LDG.E.EL.64 R2, [R6.64] ;  /* 0x0000000606029981 */ /* 0x000ea2000c2e1b00 */
[----:B------:R-:W-:Y:S01]  /*02c0*/  FADD R21, R14, 1 ;  /* 0x3f8000000e157421 */ /* 0x000fe20000000000 */
[----:B------:R-:W-:Y:S01]  /*02d0*/  FADD R20, R15, 1 ;  /* 0x3f8000000f147421 */ /* 0x000fe20000000000 */
[----:B------:R-:W-:Y:S01]  /*02e0*/  FADD R26, R17, 1 ;  /* 0x3f800000111a7421 */ /* 0x000fe20000000000 */
[----:B------:R-:W-:Y:S01]  /*02f0*/  FADD R23, R18, 1 ;  /* 0x3f80000012177421 */ /* 0x000fe20000000000 */
[C---:B------:R-:W-:Y:S01]  /*0300*/  FMUL R28, R21.reuse, 0.25 ;  /* 0x3e800000151c7820 */ /* 0x040fe20000400000 */
[C---:B------:R-:W-:Y:S01]  /*0310*/  FSETP.GEU.AND P2, PT, |R21|.reuse, 1.175494350822287508e-38, PT ;  /* 0x008000001500780b */ /* 0x040fe20003f4e200 */
[C---:B------:R-:W-:Y:S01]  /*0320*/  FMUL R25, R20.reuse, 0.25 ;  /* 0x3e80000014197820 */ /* 0x040fe20000400000 */
[----:B------:R-:W-:Y:S01]  /*0330*/  FSETP.GEU.AND P0, PT, |R20|, 1.175494350822287508e-38, PT ;  /* 0x008000001400780b */ /* 0x000fe20003f0e200 */
[----:B------:R-:W-:Y:S01]  /*0340*/  UIADD3 UR4, UP0, UR4, 0x100, URZ ;  /* 0x0000010004047890 */ /* 0x000fe2000ff1e03f */
[----:B------:R-:W-:-:S02]  /*0350*/  FSETP.GT.AND P6, PT, |R21|, 8.50705917302346158658e+37, PT ;  /* 0x7e8000001500780b */ /* 0x000fc40003fc4200 */
[----:B------:R-:W-:Y:S01]  /*0360*/  FSETP.GT.AND P5, PT, |R20|, 8.50705917302346158658e+37, PT ;  /* 0x7e8000001400780b */ /* 0x000fe20003fa4200 */
[----:B------:R-:W-:Y:S01]  /*0370*/  UIADD3.X UR5, URZ, UR5, URZ, UP0, !UPT ;  /* 0x000000053f057290 */ /* 0x000fe200087fe43f */
[----:B------:R-:W-:Y:S01]  /*0380*/  FSEL R28, R28, R21, P6 ;  /* 0x000000151c1c7208 */ /* 0x000fe20003000000 */
[----:B------:R-:W-:Y:S01]  /*0390*/  UISETP.GE.U32.AND UP0, UPT, UR4, 0xb00, UPT ;  /* 0x00000b000400788c */ /* 0x000fe2000bf06070 */
[----:B------:R-:W-:Y:S01]  /*03a0*/  FSEL R27, R25, R20, P5 ;  /* 0x00000014191b7208 */ /* 0x000fe20002800000 */
[C---:B------:R-:W-:Y:S01]  /*03b0*/  FMUL R25, R26.reuse, 0.25 ;  /* 0x3e8000001a197820 */ /* 0x040fe20000400000 */
[----:B------:R-:W-:Y:S01]  /*03c0*/  FSETP.GT.AND P3, PT, |R26|, 8.50705917302346158658e+37, PT ;  /* 0x7e8000001a00780b */ /* 0x000fe20003f64200 */
[----:B------:R-:W-:Y:S01]  /*03d0*/  @!P2 FMUL R28, R28, 16777216 ;  /* 0x4b8000001c1ca820 */ /* 0x000fe20000400000 */
[C---:B------:R-:W-:Y:S01]  /*03e0*/  FSETP.GEU.AND P4, PT, |R26|.reuse, 1.175494350822287508e-38, PT ;  /* 0x008000001a00780b */ /* 0x040fe20003f8e200 */
[----:B------:R-:W-:Y:S01]  /*03f0*/  @!P0 FMUL R27, R27, 16777216 ;  /* 0x4b8000001b1b8820 */ /* 0x000fe20000400000 */
[----:B------:R-:W-:Y:S01]  /*0400*/  FSEL R17, R26, R17, !P1 ;  /* 0x000000111a117208 */ /* 0x000fe20004800000 */
[----:B------:R-:W-:Y:S01]  /*0410*/  UISETP.GE.U32.AND.EX UP0, UPT, UR5, URZ, UPT, UP0 ;  /* 0x0000003f0500728c */ /* 0x000fe2000bf06100 */
[----:B------:R-:W-:Y:S01]  /*0420*/  FSEL R26, R25, R26, P3 ;  /* 0x0000001a191a7208 */ /* 0x000fe20001800000 */
[----:B------:R0:W1:Y:S01]  /*0430*/  MUFU.RCP R32, R27 ;  /* 0x0000001b00207308 */ /* 0x0000620000001000 */
[----:B------:R-:W-:-:S02]  /*0440*/  FSEL R18, R23, R18, !P1 ;  /* 0x0000001217127208 */ /* 0x000fc40004800000 */
[----:B------:R-:W-:Y:S02]  /*0450*/  FSEL R15, R20, R15, !P1 ;  /* 0x0000000f140f7208 */ /* 0x000fe40004800000 */
[----:B------:R-:W-:-:S03]  /*0460*/  FSEL R14, R21, R14, !P1 ;  /* 0x0000000e150e7208 */ /* 0x000fc60004800000 */
[----:B------:R-:W3:Y:S01]  /*0470*/  MUFU.RCP R28, R28 ;  /* 0x0000001c001c7308 */ /* 0x000ee20000001000 */
[----:B------:R-:W-:-:S07]  /*0480*/  @!P4 FMUL R26, R26, 16777216 ;  /* 0x4b8000001a1ac820 */ /* 0x000fce0000400000 */
[----:B------:R-:W4:Y:S01]  /*0490*/  MUFU.RCP R26, R26 ;  /* 0x0000001a001a7308 */ /* 0x000f220000001000 */
[C---:B--2---:R-:W-:Y:S01]  /*04a0*/  PRMT R6, R3.reuse, 0x7632, R6 ;  /* 0x0000763203067816 */ /* 0x044fe20000000006 */
[----:B------:R-:W-:Y:S01]  /*04b0*/  IMAD.U32 R24, R3, 0x10000, RZ ;  /* 0x0001000003187824 */ /* 0x000fe200078e00ff */
[C---:B0-----:R-:W-:Y:S01]  /*04c0*/  PRMT R27, R2.reuse, 0x7632, R27 ;  /* 0x00007632021b7816 */ /* 0x041fe2000000001b */
[----:B------:R-:W-:Y:S02]  /*04d0*/  IMAD.U32 R2, R2, 0x10000, RZ ;  /* 0x0001000002027824 */ /* 0x000fe400078e00ff */
[----:B------:R-:W-:Y:S01]  /*04e0*/  IMAD.U32 R6, R6, 0x10000, RZ ;  /* 0x0001000006067824 */ /* 0x000fe200078e00ff */
[----:B------:R-:W-:Y:S01]  /*04f0*/  FADD R7, R24, -R19 ;  /* 0x8000001318077221 */ /* 0x000fe20000000000 */
[----:B------:R-:W-:Y:S02]  /*0500*/  IMAD.U32 R27, R27, 0x10000, RZ ;  /* 0x000100001b1b7824 */ /* 0x000fe400078e00ff */
[----:B------:R-:W-:Y:S01]  /*0510*/  FADD R3, R6, -R9 ;  /* 0x8000000906037221 */ /* 0x000fe20000000000 */
[----:B------:R-:W-:Y:S01]  /*0520*/  FMUL R30, R7, 0.25 ;  /* 0x3e800000071e7820 */ /* 0x000fe20000400000 */
[----:B------:R-:W-:-:S02]  /*0530*/  FADD R31, R27, -R8 ;  /* 0x800000081b1f7221 */ /* 0x000fc40000000000 */
[----:B------:R-:W-:Y:S02]  /*0540*/  FMUL R34, R3, 0.25 ;  /* 0x3e80000003227820 */ /* 0x000fe40000400000 */
[----:B------:R-:W-:Y:S01]  /*0550*/  FSEL R25, R30, R7, P5 ;  /* 0x000000071e197208 */ /* 0x000fe20002800000 */
[C---:B------:R-:W-:Y:S01]  /*0560*/  FMUL R30, R23.reuse, 0.25 ;  /* 0x3e800000171e7820 */ /* 0x040fe20000400000 */
[----:B------:R-:W-:Y:S02]  /*0570*/  FSETP.GT.AND P5, PT, |R23|, 8.50705917302346158658e+37, PT ;  /* 0x7e8000001700780b */ /* 0x000fe40003fa4200 */
[----:B------:R-:W-:Y:S01]  /*0580*/  FSEL R34, R34, R3, P6 ;  /* 0x0000000322227208 */ /* 0x000fe20003000000 */
[----:B------:R-:W-:Y:S01]  /*0590*/  @!P0 FMUL R25, R25, 16777216 ;  /* 0x4b80000019198820 */ /* 0x000fe20000400000 */
[----:B------:R-:W-:Y:S02]  /*05a0*/  FSETP.GEU.AND P6, PT, |R23|, 1.175494350822287508e-38, PT ;  /* 0x008000001700780b */ /* 0x000fe40003fce200 */
[----:B------:R-:W-:Y:S01]  /*05b0*/  FSEL R23, R30, R23, P5 ;  /* 0x000000171e177208 */ /* 0x000fe20002800000 */
[----:B------:R-:W-:Y:S01]  /*05c0*/  @!P2 FMUL R34, R34, 16777216 ;  /* 0x4b8000002222a820 */ /* 0x000fe20000400000 */
[----:B-1----:R-:W-:Y:S01]  /*05d0*/  FFMA R32, R32, R25, R19 ;  /* 0x0000001920207223 */ /* 0x002fe20000000013 */
[----:B------:R-:W-:Y:S01]  /*05e0*/  FMUL R30, R31, 0.25 ;  /* 0x3e8000001f1e7820 */ /* 0x000fe20000400000 */
[----:B------:R-:W-:Y:S01]  /*05f0*/  PLOP3.LUT P0, PT, PT, PT, UP0, 0x80, 0x0 ;  /* 0x000000000000781c */ /* 0x000fe20003f0f008 */
[----:B---3--:R-:W-:Y:S01]  /*0600*/  FFMA R25, R28, R34, R9 ;  /* 0x000000221c197223 */ /* 0x008fe20000000009 */
[----:B------:R-:W-:Y:S01]  /*0610*/  FADD R28, R2, -R13 ;  /* 0x8000000d021c7221 */ /* 0x000fe20000000000 */
[----:B------:R-:W-:Y:S01]  /*0620*/  FADD R24, R24, -R32 ;  /* 0x8000002018187221 */ /* 0x000fe20000000000 */
[----:B------:R-:W-:Y:S01]  /*0630*/  FSEL R30, R30, R31, P5 ;  /* 0x0000001f1e1e7208 */ /* 0x000fe20002800000 */
[----:B------:R-:W-:Y:S01]  /*0640*/  FADD R6, R6, -R25 ;  /* 0x8000001906067221 */ /* 0x000fe20000000000 */
[----:B------:R-:W-:Y:S01]  /*0650*/  FMUL R33, R28, 0.25 ;  /* 0x3e8000001c217820 */ /* 0x000fe20000400000 */
[----:B------:R-:W-:Y:S01]  /*0660*/  @!P6 FMUL R23, R23, 16777216 ;  /* 0x4b8000001717e820 */ /* 0x000fe20000400000 */
[----:B------:R-:W-:Y:S01]  /*0670*/  FSEL R19, R32, R19, !P1 ;  /* 0x0000001320137208 */ /* 0x000fe20004800000 */
[----:B------:R-:W-:Y:S01]  /*0680*/  @!P6 FMUL R30, R30, 16777216 ;  /* 0x4b8000001e1ee820 */ /* 0x000fe20000400000 */
[----:B------:R-:W-:Y:S01]  /*0690*/  @!P1 FFMA R12, R7, R24, R12 ;  /* 0x00000018070c9223 */ /* 0x000fe2000000000c */
[----:B------:R-:W-:Y:S01]  /*06a0*/  FSEL R33, R33, R28, P3 ;  /* 0x0000001c21217208 */ /* 0x000fe20001800000 */
[----:B------:R-:W-:Y:S01]  /*06b0*/  @!P1 FFMA R4, R3, R6, R4 ;  /* 0x0000000603049223 */ /* 0x000fe20000000004 */
[----:B------:R-:W0:Y:S01]  /*06c0*/  MUFU.RCP R23, R23 ;  /* 0x0000001700177308 */ /* 0x000e220000001000 */
[----:B------:R-:W-:-:S02]  /*06d0*/  FSEL R9, R25, R9, !P1 ;  /* 0x0000000919097208 */ /* 0x000fc40004800000 */
[----:B------:R-:W-:-:S04]  /*06e0*/  @!P4 FMUL R33, R33, 16777216 ;  /* 0x4b8000002121c820 */ /* 0x000fc80000400000 */
[----:B----4-:R-:W-:-:S04]  /*06f0*/  FFMA R26, R26, R33, R13 ;  /* 0x000000211a1a7223 */ /* 0x010fc8000000000d */
[----:B------:R-:W-:Y:S01]  /*0700*/  FADD R2, R2, -R26 ;  /* 0x8000001a02027221 */ /* 0x000fe20000000000 */
[----:B------:R-:W-:-:S03]  /*0710*/  FSEL R13, R26, R13, !P1 ;  /* 0x0000000d1a0d7208 */ /* 0x000fc60004800000 */
[----:B------:R-:W-:Y:S01]  /*0720*/  @!P1 FFMA R11, R28, R2, R11 ;  /* 0x000000021c0b9223 */ /* 0x000fe2000000000b */
[----:B0-----:R-:W-:-:S04]  /*0730*/  FFMA R23, R23, R30, R8 ;  /* 0x0000001e17177223 */ /* 0x001fc80000000008 */
[----:B------:R-:W-:Y:S01]  /*0740*/  FADD R27, R27, -R23 ;  /* 0x800000171b1b7221 */ /* 0x000fe20000000000 */
[----:B------:R-:W-:-:S03]  /*0750*/  FSEL R8, R23, R8, !P1 ;  /* 0x0000000817087208 */ /* 0x000fc60004800000 */
[----:B------:R-:W-:Y:S01]  /*0760*/  @!P1 FFMA R10, R31, R27, R10 ;  /* 0x0000001b1f0a9223 */ /* 0x000fe2000000000a */
[----:B------:R-:W-:Y:S05]  /*0770*/  @!P0 BRA `(.L_x_0) ;  /* 0xfffffaf000008947 */ /* 0x000fea000383ffff */
[----:B------:R-:W-:Y:S01]  /*0780*/  FADD R6, R17, R18 ;  /* 0x0000001211067221 */ /* 0x000fe20000000000 */
[C---:B------:R-:W-:Y:S01]  /*0790*/  FMUL R26, R15.reuse, 0.25 ;  /* 0x3e8000000f1a7820 */ /* 0x040fe20000400000 */
[----:B------:R-:W-:Y:S01]  /*07a0*/  FADD R24, R8, -R13 ;  /* 0x8000000d08187221 */ /* 0x000fe20000000000 */
[----:B------:R-:W-:Y:S01]  /*07b0*/  FMUL R25, R14, 0.25 ;  /* 0x3e8000000e197820 */ /* 0x000fe20000400000 */
[C---:B------:R-:W-:Y:S01]  /*07c0*/  FMUL R7, R6.reuse, 0.25 ;  /* 0x3e80000006077820 */ /* 0x040fe20000400000 */
[C---:B------:R-:W-:Y:S01]  /*07d0*/  FSETP.GEU.AND P5, PT, |R6|.reuse, 1.175494350822287508e-38, PT ;  /* 0x008000000600780b */ /* 0x040fe20003fae200 */
[----:B------:R-:W-:Y:S01]  /*07e0*/  FADD R3, R15, R6 ;  /* 0x000000060f037221 */ /* 0x000fe20000000000 */
[----:B------:R-:W-:Y:S01]  /*07f0*/  FSETP.GT.AND P4, PT, |R6|, 8.50705917302346158658e+37, PT ;  /* 0x7e8000000600780b */ /* 0x000fe20003f84200 */
[----:B------:R-:W-:Y:S01]  /*0800*/  FADD R10, R11, R10 ;  /* 0x0000000a0b0a7221 */ /* 0x000fe20000000000 */
[----:B------:R-:W-:Y:S01]  /*0810*/  LOP3.LUT R28, R5, 0x7, R0, 0xf8, !PT ;  /* 0x00000007051c7812 */ /* 0x000fe200078ef800 */
[----:B------:R-:W-:Y:S01]  /*0820*/  FMUL R20, R3, 0.25 ;  /* 0x3e80000003147820 */ /* 0x000fe20000400000 */
[----:B------:R-:W-:Y:S01]  /*0830*/  FSEL R21, R7, R6, P4 ;  /* 0x0000000607157208 */ /* 0x000fe20002000000 */
[----:B------:R-:W-:Y:S01]  /*0840*/  FMUL R7, R18, 0.25 ;  /* 0x3e80000012077820 */ /* 0x000fe20000400000 */
[C---:B------:R-:W-:Y:S01]  /*0850*/  FSETP.GEU.AND P2, PT, |R3|.reuse, 1.175494350822287508e-38, PT ;  /* 0x008000000300780b */ /* 0x040fe20003f4e200 */
[----:B------:R-:W-:Y:S01]  /*0860*/  FADD R2, R14, R3 ;  /* 0x000000030e027221 */ /* 0x000fe20000000000 */
[----:B------:R-:W-:Y:S01]  /*0870*/  FSETP.GT.AND P0, PT, |R3|, 8.50705917302346158658e+37, PT ;  /* 0x7e8000000300780b */ /* 0x000fe20003f04200 */
[----:B------:R-:W-:Y:S01]  /*0880*/  IMAD.MOV.U32 R27, RZ, RZ, -0x800000 ;  /* 0xff800000ff1b7424 */ /* 0x000fe200078e00ff */
[----:B------:R-:W-:Y:S01]  /*0890*/  FSEL R18, R7, R18, P4 ;  /* 0x0000001207127208 */ /* 0x000fe20002000000 */
[----:B------:R-:W-:Y:S01]  /*08a0*/  @!P5 FMUL R21, R21, 16777216 ;  /* 0x4b8000001515d820 */ /* 0x000fe20000400000 */
[----:B------:R-:W-:Y:S01]  /*08b0*/  FSEL R20, R20, R3, P0 ;  /* 0x0000000314147208 */ /* 0x000fe20000000000 */
[C---:B------:R-:W-:Y:S01]  /*08c0*/  FMUL R7, R2.reuse, 0.25 ;  /* 0x3e80000002077820 */ /* 0x040fe20000400000 */
[----:B------:R-:W-:Y:S01]  /*08d0*/  FSETP.GEU.AND P3, PT, |R2|, 1.175494350822287508e-38, PT ;  /* 0x008000000200780b */ /* 0x000fe20003f6e200 */
[----:B------:R-:W-:Y:S01]  /*08e0*/  @!P5 FMUL R18, R18, 16777216 ;  /* 0x4b8000001212d820 */ /* 0x000fe20000400000 */
[----:B------:R-:W-:Y:S01]  /*08f0*/  FSETP.GT.AND P4, PT, |R2|, 8.50705917302346158658e+37, PT ;  /* 0x7e8000000200780b */ /* 0x000fe20003f84200 */
[----:B------:R-:W0:Y:S01]  /*0900*/  MUFU.RCP R21, R21 ;  /* 0x0000001500157308 */ /* 0x000e220000001000 */
[----:B------:R-:W-:Y:S01]  /*0910*/  FSEL R15, R26, R15, P0 ;  /* 0x0000000f1a0f7208 */ /* 0x000fe20000000000 */
[----:B------:R-:W-:Y:S01]  /*0920*/  @!P2 FMUL R20, R20, 16777216 ;  /* 0x4b8000001414a820 */ /* 0x000fe20000400000 */
[----:B------:R-:W-:Y:S01]  /*0930*/  FSEL R23, R7, R2, P4 ;  /* 0x0000000207177208 */ /* 0x000fe20002000000 */
[----:B------:R-:W-:Y:S01]  /*0940*/  FMUL R26, R24, R24 ;  /* 0x00000018181a7220 */ /* 0x000fe20000400000 */
[----:B------:R-:W1:Y:S01]  /*0950*/  SHFL.BFLY PT, R7, R2, 0x10, 0x1f ;  /* 0x0e001f0002077f89 */ /* 0x000e6200000e0000 */
[----:B------:R-:W-:Y:S01]  /*0960*/  FSETP.NEU.AND P5, PT, R6, RZ, PT ;  /* 0x000000ff0600720b */ /* 0x000fe20003fad000 */
[----:B------:R-:W-:Y:S01]  /*0970*/  @!P2 FMUL R15, R15, 16777216 ;  /* 0x4b8000000f0fa820 */ /* 0x000fe20000400000 */
[----:B------:R-:W2:Y:S01]  /*0980*/  MUFU.RCP R20, R20 ;  /* 0x0000001400147308 */ /* 0x000ea20000001000 */
[----:B------:R-:W-:Y:S01]  /*0990*/  FSEL R25, R25, R14, P4 ;  /* 0x0000000e19197208 */ /* 0x000fe20002000000 */
[----:B------:R-:W-:Y:S01]  /*09a0*/  @!P3 FMUL R23, R23, 16777216 ;  /* 0x4b8000001717b820 */ /* 0x000fe20000400000 */
[----:B------:R-:W-:Y:S01]  /*09b0*/  FMUL R26, R17, R26 ;  /* 0x0000001a111a7220 */ /* 0x000fe20000400000 */
[----:B------:R-:W-:Y:S01]  /*09c0*/  FSETP.NEU.AND P0, PT, R3, RZ, PT ;  /* 0x000000ff0300720b */ /* 0x000fe20003f0d000 */
[----:B------:R-:W-:Y:S01]  /*09d0*/  IMAD.MOV.U32 R29, RZ, RZ, 0x7f800000 ;  /* 0x7f800000ff1d7424 */ /* 0x000fe200078e00ff */
[----:B------:R-:W-:Y:S01]  /*09e0*/  @!P3 FMUL R25, R25, 16777216 ;  /* 0x4b8000001919b820 */ /* 0x000fe20000400000 */
[----:B------:R-:W-:Y:S01]  /*09f0*/  FSETP.NEU.AND P2, PT, R2, RZ, PT ;  /* 0x000000ff0200720b */ /* 0x000fe20003f4d000 */
[----:B0-----:R-:W-:Y:S01]  /*0a00*/  FMUL R21, R21, R18 ;  /* 0x0000001215157220 */ /* 0x001fe20000400000 */
[----:B------:R-:W-:Y:S01]  /*0a10*/  IMAD.MOV.U32 R30, RZ, RZ, 0x7f800000 ;  /* 0x7f800000ff1e7424 */ /* 0x000fe200078e00ff */
[----:B------:R0:W3:Y:S01]  /*0a20*/  MUFU.RCP R18, R23 ;  /* 0x0000001700127308 */ /* 0x0000e20000001000 */
[----:B------:R-:W-:Y:S01]  /*0a30*/  IMAD.MOV.U32 R31, RZ, RZ, 0x7f800000 ;  /* 0x7f800000ff1f7424 */ /* 0x000fe200078e00ff */
[----:B------:R-:W-:Y:S01]  /*0a40*/  UMOV UR4, 0xffffff00 ;  /* 0xffffff0000047882 */ /* 0x000fe20000000000 */
[----:B------:R-:W-:Y:S01]  /*0a50*/  FSEL R21, R21, RZ, P5 ;  /* 0x000000ff15157208 */ /* 0x000fe20002800000 */
[----:B------:R-:W-:Y:S01]  /*0a60*/  IMAD.MOV.U32 R36, RZ, RZ, 0x7f800000 ;  /* 0x7f800000ff247424 */ /* 0x000fe200078e00ff */
[----:B------:R-:W-:Y:S01]  /*0a70*/  UMOV UR5, 0xffffffff ;  /* 0xffffffff00057882 */ /* 0x000fe20000000000 */
[----:B--2---:R-:W-:Y:S01]  /*0a80*/  FMUL R20, R20, R15 ;  /* 0x0000000f14147220 */ /* 0x004fe20000400000 */
[----:B------:R-:W-:Y:S01]  /*0a90*/  IMAD.MOV.U32 R34, RZ, RZ, -0x800000 ;  /* 0xff800000ff227424 */ /* 0x000fe200078e00ff */
[----:B------:R-:W-:Y:S01]  /*0aa0*/  FFMA R24, R24, R21, R13 ;  /* 0x0000001518187223 */ /* 0x000fe2000000000d */
[----:B------:R-:W-:Y:S01]  /*0ab0*/  FFMA R21, R21, R26, R10 ;  /* 0x0000001a15157223 */ /* 0x000fe2000000000a */
[----:B------:R-:W-:Y:S01]  /*0ac0*/  IMAD.MOV.U32 R32, RZ, RZ, -0x800000 ;  /* 0xff800000ff207424 */ /* 0x000fe200078e00ff */
[----:B------:R-:W-:Y:S01]  /*0ad0*/  FSEL R20, R20, RZ, P0 ;  /* 0x000000ff14147208 */ /* 0x000fe20000000000 */
[--C-:B------:R-:W-:Y:S01]  /*0ae0*/  FADD R19, R19, -R24.reuse ;  /* 0x8000001813137221 */ /* 0x100fe20000000000 */
[----:B-1----:R-:W-:Y:S01]  /*0af0*/  FADD R10, R2, R7 ;  /* 0x00000007020a7221 */ /* 0x002fe20000000000 */
[----:B------:R-:W-:Y:S01]  /*0b00*/  FADD R21, R12, R21 ;  /* 0x000000150c157221 */ /* 0x000fe20000000000 */
[----:B0-----:R-:W-:Y:S01]  /*0b10*/  IMAD.MOV.U32 R23, RZ, RZ, -0x800000 ;  /* 0xff800000ff177424 */ /* 0x001fe200078e00ff */
[C---:B------:R-:W-:Y:S01]  /*0b20*/  FMUL R11, R19.reuse, R19 ;  /* 0x00000013130b7220 */ /* 0x040fe20000400000 */
[----:B---3--:R-:W-:Y:S01]  /*0b30*/  FMUL R18, R18, R25 ;  /* 0x0000001912127220 */ /* 0x008fe20000400000 */
[----:B------:R-:W-:Y:S01]  /*0b40*/  FFMA R24, R19, R20, R24 ;  /* 0x0000001413187223 */ /* 0x000fe20000000018 */
[----:B------:R-:W-:Y:S01]  /*0b50*/  FSETP.GEU.AND P3, PT, |R10|, 1.175494350822287508e-38, PT ;  /* 0x008000000a00780b */ /* 0x000fe20003f6e200 */
[----:B------:R-:W-:Y:S01]  /*0b60*/  FMUL R6, R6, R11 ;  /* 0x0000000b06067220 */ /* 0x000fe20000400000 */
[C---:B------:R-:W-:Y:S01]  /*0b70*/  FMUL R15, R10.reuse, 0.25 ;  /* 0x3e8000000a0f7820 */ /* 0x040fe20000400000 */
[----:B------:R-:W-:Y:S01]  /*0b80*/  FADD R13, R9, -R24 ;  /* 0x80000018090d7221 */ /* 0x000fe20000000000 */
[----:B------:R-:W-:Y:S01]  /*0b90*/  FSETP.GT.AND P0, PT, |R10|, 8.50705917302346158658e+37, PT ;  /* 0x7e8000000a00780b */ /* 0x000fe20003f04200 */
[----:B------:R-:W0:Y:S01]  /*0ba0*/  SHFL.BFLY PT, R11, R10, 0x8, 0x1f ;  /* 0x0d001f000a0b7f89 */ /* 0x000e2200000e0000 */
[----:B------:R-:W-:Y:S01]  /*0bb0*/  FSEL R18, R18, RZ, P2 ;  /* 0x000000ff12127208 */ /* 0x000fe20001000000 */
[----:B------:R-:W-:Y:S01]  /*0bc0*/  FFMA R21, R20, R6, R21 ;  /* 0x0000000614157223 */ /* 0x000fe20000000015 */
[----:B------:R-:W-:Y:S01]  /*0bd0*/  FMUL R6, R13, R13 ;  /* 0x0000000d0d067220 */ /* 0x000fe20000400000 */
[----:B------:R-:W-:-:S02]  /*0be0*/  FSEL R15, R15, R10, P0 ;  /* 0x0000000a0f0f7208 */ /* 0x000fc40000000000 */
[----:B------:R-:W-:Y:S01]  /*0bf0*/  FFMA R13, R13, R18, R24 ;  /* 0x000000120d0d7223 */ /* 0x000fe20000000018 */
[----:B------:R-:W-:Y:S01]  /*0c00*/  FMUL R6, R3, R6 ;  /* 0x0000000603067220 */ /* 0x000fe20000400000 */
[----:B------:R-:W-:Y:S01]  /*0c10*/  FADD R21, R4, R21 ;  /* 0x0000001504157221 */ /* 0x000fe20000000000 */
[----:B------:R-:W-:Y:S01]  /*0c20*/  @!P3 FMUL R15, R15, 16777216 ;  /* 0x4b8000000f0fb820 */ /* 0x000fe20000400000 */
[----:B------:R-:W-:Y:S01]  /*0c30*/  FSETP.NEU.AND P2, PT, R10, RZ, PT ;  /* 0x000000ff0a00720b */ /* 0x000fe20003f4d000 */
[----:B------:R-:W1:Y:S01]  /*0c40*/  SHFL.BFLY PT, R12, R13, 0x10, 0x1f ;  /* 0x0e001f000d0c7f89 */ /* 0x000e6200000e0000 */
[----:B------:R-:W-:Y:S01]  /*0c50*/  FFMA R21, R18, R6, R21 ;  /* 0x0000000612157223 */ /* 0x000fe20000000015 */
[----:B------:R-:W-:Y:S01]  /*0c60*/  @P0 FMUL R7, R7, 0.25 ;  /* 0x3e80000007070820 */ /* 0x000fe20000400000 */
[----:B------:R-:W2:Y:S03]  /*0c70*/  MUFU.RCP R6, R15 ;  /* 0x0000000f00067308 */ /* 0x000ea60000001000 */
[----:B------:R-:W3:Y:S01]  /*0c80*/  SHFL.BFLY PT, R14, R21, 0x10, 0x1f ;  /* 0x0e001f00150e7f89 */ /* 0x000ee200000e0000 */
[----:B------:R-:W-:Y:S01]  /*0c90*/  @!P3 FMUL R7, R7, 16777216 ;  /* 0x4b8000000707b820 */ /* 0x000fe20000400000 */
[----:B0-----:R-:W-:-:S04]  /*0ca0*/  FADD R3, R10, R11 ;  /* 0x0000000b0a037221 */ /* 0x001fc80000000000 */
[C---:B------:R-:W-:Y:S01]  /*0cb0*/  FMUL R18, R3.reuse, 0.25 ;  /* 0x3e80000003127820 */ /* 0x040fe20000400000 */
[C---:B------:R-:W-:Y:S01]  /*0cc0*/  FSETP.GEU.AND P3, PT, |R3|.reuse, 1.175494350822287508e-38, PT ;  /* 0x008000000300780b */ /* 0x040fe20003f6e200 */
[----:B--2---:R-:W-:Y:S01]  /*0cd0*/  FMUL R7, R6, R7 ;  /* 0x0000000706077220 */ /* 0x004fe20000400000 */
[----:B------:R-:W-:Y:S01]  /*0ce0*/  FSETP.GT.AND P0, PT, |R3|, 8.50705917302346158658e+37, PT ;  /* 0x7e8000000300780b */ /* 0x000fe20003f04200 */
[----:B------:R-:W0:Y:S03]  /*0cf0*/  SHFL.BFLY PT, R6, R3, 0x4, 0x1f ;  /* 0x0c801f0003067f89 */ /* 0x000e2600000e0000 */
[----:B------:R-:W-:Y:S01]  /*0d00*/  FSEL R7, R7, RZ, P2 ;  /* 0x000000ff07077208 */ /* 0x000fe20001000000 */
[----:B-1----:R-:W-:Y:S01]  /*0d10*/  FADD R12, -R13, R12 ;  /* 0x0000000c0d0c7221 */ /* 0x002fe20000000100 */
[----:B------:R-:W-:Y:S02]  /*0d20*/  FSEL R18, R18, R3, P0 ;  /* 0x0000000312127208 */ /* 0x000fe40000000000 */
[----:B------:R-:W-:Y:S01]  /*0d30*/  FSETP.NEU.AND P2, PT, R3, RZ, PT ;  /* 0x000000ff0300720b */ /* 0x000fe20003f4d000 */
[C---:B------:R-:W-:Y:S01]  /*0d40*/  FMUL R15, R12.reuse, R12 ;  /* 0x0000000c0c0f7220 */ /* 0x040fe20000400000 */
[----:B------:R-:W-:Y:S01]  /*0d50*/  FFMA R12, R12, R7, R13 ;  /* 0x000000070c0c7223 */ /* 0x000fe2000000000d */
[----:B------:R-:W-:Y:S01]  /*0d60*/  @!P3 FMUL R18, R18, 16777216 ;  /* 0x4b8000001212b820 */ /* 0x000fe20000400000 */
[----:B---3--:R-:W-:Y:S01]  /*0d70*/  FADD R14, R21, R14 ;  /* 0x0000000e150e7221 */ /* 0x008fe20000000000 */
[----:B------:R-:W-:Y:S01]  /*0d80*/  FMUL R15, R2, R15 ;  /* 0x0000000f020f7220 */ /* 0x000fe20000400000 */
[----:B------:R-:W-:Y:S01]  /*0d90*/  @P0 FMUL R11, R11, 0.25 ;  /* 0x3e8000000b0b0820 */ /* 0x000fe20000400000 */
[----:B------:R-:W1:Y:S02]  /*0da0*/  SHFL.BFLY PT, R13, R12, 0x8, 0x1f ;  /* 0x0d001f000c0d7f89 */ /* 0x000e6400000e0000 */
[----:B------:R-:W-:Y:S01]  /*0db0*/  FFMA R14, R7, R15, R14 ;  /* 0x0000000f070e7223 */ /* 0x000fe2000000000e */
[----:B------:R-:W2:Y:S01]  /*0dc0*/  MUFU.RCP R18, R18 ;  /* 0x0000001200127308 */ /* 0x000ea20000001000 */
[----:B------:R-:W-:-:S03]  /*0dd0*/  @!P3 FMUL R11, R11, 16777216 ;  /* 0x4b8000000b0bb820 */ /* 0x000fc60000400000 */
[----:B------:R-:W3:Y:S01]  /*0de0*/  SHFL.BFLY PT, R15, R14, 0x8, 0x1f ;  /* 0x0d001f000e0f7f89 */ /* 0x000ee200000e0000 */
[----:B0-----:R-:W-:-:S04]  /*0df0*/  FADD R2, R3, R6 ;  /* 0x0000000603027221 */ /* 0x001fc80000000000 */
[C---:B------:R-:W-:Y:S01]  /*0e00*/  FMUL R17, R2.reuse, 0.25 ;  /* 0x3e80000002117820 */ /* 0x040fe20000400000 */
[C---:B------:R-:W-:Y:S01]  /*0e10*/  FSETP.GEU.AND P3, PT, |R2|.reuse, 1.175494350822287508e-38, PT ;  /* 0x008000000200780b */ /* 0x040fe20003f6e200 */
[----:B------:R-:W0:Y:S01]  /*0e20*/  SHFL.BFLY PT, R7, R2, 0x2, 0x1f ;  /* 0x0c401f0002077f89 */ /* 0x000e2200000e0000 */
[----:B------:R-:W-:Y:S01]  /*0e30*/  FSETP.GT.AND P0, PT, |R2|, 8.50705917302346158658e+37, PT ;  /* 0x7e8000000200780b */ /* 0x000fe20003f04200 */
[----:B--2---:R-:W-:-:S03]  /*0e40*/  FMUL R11, R18, R11 ;  /* 0x0000000b120b7220 */ /* 0x004fc60000400000 */
[----:B------:R-:W-:Y:S01]  /*0e50*/  FSEL R18, R17, R2, P0 ;  /* 0x0000000211127208 */ /* 0x000fe20000000000 */
[----:B-1----:R-:W-:Y:S01]  /*0e60*/  FADD R13, -R12, R13 ;  /* 0x0000000d0c0d7221 */ /* 0x002fe20000000100 */
[----:B------:R-:W-:Y:S02]  /*0e70*/  FSEL R11, R11, RZ, P2 ;  /* 0x000000ff0b0b7208 */ /* 0x000fe40001000000 */
[----:B------:R-:W-:Y:S01]  /*0e80*/  FSETP.NEU.AND P2, PT, R2, RZ, PT ;  /* 0x000000ff0200720b */ /* 0x000fe20003f4d000 */
[C---:B------:R-:W-:Y:S02]  /*0e90*/  FMUL R17, R13.reuse, R13 ;  /* 0x0000000d0d117220 */ /* 0x040fe40000400000 */
[----:B------:R-:W-:Y:S01]  /*0ea0*/  @!P3 FMUL R18, R18, 16777216 ;  /* 0x4b8000001212b820 */ /* 0x000fe20000400000 */
[----:B------:R-:W-:Y:S01]  /*0eb0*/  FFMA R12, R13, R11, R12 ;  /* 0x0000000b0d0c7223 */ /* 0x000fe2000000000c */
[----:B---3--:R-:W-:Y:S01]  /*0ec0*/  FADD R14, R14, R15 ;  /* 0x0000000f0e0e7221 */ /* 0x008fe20000000000 */
[----:B------:R-:W-:Y:S01]  /*0ed0*/  FMUL R17, R10, R17 ;  /* 0x000000110a117220 */ /* 0x000fe20000400000 */
[----:B------:R-:W-:-:S02]  /*0ee0*/  @P0 FMUL R6, R6, 0.25 ;  /* 0x3e80000006060820 */ /* 0x000fc40000400000 */
[----:B------:R-:W1:Y:S01]  /*0ef0*/  SHFL.BFLY PT, R13, R12, 0x4, 0x1f ;  /* 0x0c801f000c0d7f89 */ /* 0x000e6200000e0000 */
[----:B------:R-:W-:Y:S01]  /*0f00*/  FFMA R14, R11, R17, R14 ;  /* 0x000000110b0e7223 */ /* 0x000fe2000000000e */
[----:B------:R-:W-:Y:S01]  /*0f10*/  @!P3 FMUL R6, R6, 16777216 ;  /* 0x4b8000000606b820 */ /* 0x000fe20000400000 */
[----:B------:R-:W2:Y:S01]  /*0f20*/  MUFU.RCP R11, R18 ;  /* 0x00000012000b7308 */ /* 0x000ea20000001000 */
[----:B0-----:R-:W-:Y:S02]  /*0f30*/  FADD R10, R2, R7 ;  /* 0x00000007020a7221 */ /* 0x001fe40000000000 */
[----:B------:R-:W0:Y:S02]  /*0f40*/  SHFL.BFLY PT, R15, R14, 0x4, 0x1f ;  /* 0x0c801f000e0f7f89 */ /* 0x000e2400000e0000 */
[C---:B------:R-:W-:Y:S01]  /*0f50*/  FMUL R17, R10.reuse, 0.25 ;  /* 0x3e8000000a117820 */ /* 0x040fe20000400000 */
[C---:B------:R-:W-:Y:S02]  /*0f60*/  FSETP.GEU.AND P3, PT, |R10|.reuse, 1.175494350822287508e-38, PT ;  /* 0x008000000a00780b */ /* 0x040fe40003f6e200 */
[----:B------:R-:W-:-:S04]  /*0f70*/  FSETP.GT.AND P0, PT, |R10|, 8.50705917302346158658e+37, PT ;  /* 0x7e8000000a00780b */ /* 0x000fc80003f04200 */
[----:B------:R-:W-:Y:S01]  /*0f80*/  FSEL R17, R17, R10, P0 ;  /* 0x0000000a11117208 */ /* 0x000fe20000000000 */
[----:B--2---:R-:W-:-:S06]  /*0f90*/  FMUL R11, R11, R6 ;  /* 0x000000060b0b7220 */ /* 0x004fcc0000400000 */
[----:B------:R-:W-:Y:S01]  /*0fa0*/  @!P3 FMUL R17, R17, 16777216 ;  /* 0x4b8000001111b820 */ /* 0x000fe20000400000 */
[----:B------:R-:W-:Y:S01]  /*0fb0*/  FSEL R6, R11, RZ, P2 ;  /* 0x000000ff0b067208 */ /* 0x000fe20001000000 */
[----:B-1----:R-:W-:Y:S01]  /*0fc0*/  FADD R13, -R12, R13 ;  /* 0x0000000d0c0d7221 */ /* 0x002fe20000000100 */
[----:B------:R-:W1:Y:S01]  /*0fd0*/  SHFL.BFLY PT, R11, R10, 0x1, 0x1f ;  /* 0x0c201f000a0b7f89 */ /* 0x000e6200000e0000 */
[----:B------:R-:W-:Y:S01]  /*0fe0*/  @P0 FMUL R7, R7, 0.25 ;  /* 0x3e80000007070820 */ /* 0x000fe20000400000 */
[----:B------:R-:W-:Y:S01]  /*0ff0*/  FSETP.NEU.AND P0, PT, R10, RZ, PT ;  /* 0x000000ff0a00720b */ /* 0x000fe20003f0d000 */
[C---:B------:R-:W-:Y:S01]  /*1000*/  FMUL R18, R13.reuse, R13 ;  /* 0x0000000d0d127220 */ /* 0x040fe20000400000 */
[----:B------:R-:W-:Y:S01]  /*1010*/  FFMA R12, R13, R6, R12 ;  /* 0x000000060d0c7223 */ /* 0x000fe2000000000c */
[----:B0-----:R-:W-:Y:S01]  /*1020*/  FADD R15, R14, R15 ;  /* 0x0000000f0e0f7221 */ /* 0x001fe20000000000 */
[----:B------:R-:W-:Y:S01]  /*1030*/  @!P3 FMUL R7, R7, 16777216 ;  /* 0x4b8000000707b820 */ /* 0x000fe20000400000 */
[----:B------:R-:W-:Y:S01]  /*1040*/  FMUL R18, R3, R18 ;  /* 0x0000001203127220 */ /* 0x000fe20000400000 */
[----:B------:R0:W2:Y:S01]  /*1050*/  MUFU.RCP R14, R17 ;  /* 0x00000011000e7308 */ /* 0x0000a20000001000 */
[----:B------:R-:W3:Y:S01]  /*1060*/  SHFL.BFLY PT, R13, R12, 0x2, 0x1f ;  /* 0x0c401f000c0d7f89 */ /* 0x000ee200000e0000 */
[----:B------:R-:W-:Y:S01]  /*1070*/  ISETP.GE.AND P3, PT, R0, 0x10, PT ;  /* 0x000000100000780c */ /* 0x000fe20003f66270 */
[----:B------:R-:W-:-:S05]  /*1080*/  FFMA R15, R6, R18, R15 ;  /* 0x00000012060f7223 */ /* 0x000fca000000000f */
[----:B------:R-:W4:Y:S01]  /*1090*/  SHFL.BFLY PT, R6, R15, 0x2, 0x1f ;  /* 0x0c401f000f067f89 */ /* 0x000f2200000e0000 */
[----:B0-----:R-:W-:Y:S01]  /*10a0*/  IMAD.SHL.U32 R17, R16, 0x8, RZ ;  /* 0x0000000810117824 */ /* 0x001fe200078e00ff */
[----:B--2---:R-:W-:Y:S01]  /*10b0*/  FMUL R14, R14, R7 ;  /* 0x000000070e0e7220 */ /* 0x004fe20000400000 */
[----:B-1----:R-:W-:-:S04]  /*10c0*/  FADD R3, R10, R11 ;  /* 0x0000000b0a037221 */ /* 0x002fc80000000000 */
[----:B------:R-:W-:Y:S01]  /*10d0*/  FSEL R14, R14, RZ, P0 ;  /* 0x000000ff0e0e7208 */ /* 0x000fe20000000000 */
[C---:B------:R-:W-:Y:S01]  /*10e0*/  FMUL R18, R3.reuse, 0.25 ;  /* 0x3e80000003127820 */ /* 0x040fe20000400000 */
[C---:B------:R-:W-:Y:S01]  /*10f0*/  FSETP.GEU.AND P2, PT, |R3|.reuse, 1.175494350822287508e-38, PT ;  /* 0x008000000300780b */ /* 0x040fe20003f4e200 */
[----:B---3--:R-:W-:Y:S01]  /*1100*/  FADD R13, -R12, R13 ;  /* 0x0000000d0c0d7221 */ /* 0x008fe20000000100 */
[----:B------:R-:W-:-:S03]  /*1110*/  FSETP.GT.AND P0, PT, |R3|, 8.50705917302346158658e+37, PT ;  /* 0x7e8000000300780b */ /* 0x000fc60003f04200 */
[C---:B------:R-:W-:Y:S01]  /*1120*/  FMUL R7, R13.reuse, R13 ;  /* 0x0000000d0d077220 */ /* 0x040fe20000400000 */
[----:B------:R-:W-:Y:S01]  /*1130*/  FFMA R12, R13, R14, R12 ;  /* 0x0000000e0d0c7223 */ /* 0x000fe2000000000c */
[----:B------:R-:W-:Y:S01]  /*1140*/  FSEL R18, R18, R3, P0 ;  /* 0x0000000312127208 */ /* 0x000fe20000000000 */
[----:B----4-:R-:W-:Y:S01]  /*1150*/  FADD R15, R15, R6 ;  /* 0x000000060f0f7221 */ /* 0x010fe20000000000 */
[----:B------:R-:W-:Y:S01]  /*1160*/  FMUL R7, R2, R7 ;  /* 0x0000000702077220 */ /* 0x000fe20000400000 */
[----:B------:R-:W-:Y:S01]  /*1170*/  SHF.R.U32.HI R6, RZ, 0x3, R0 ;  /* 0x00000003ff067819 */ /* 0x000fe20000011600 */
[----:B------:R-:W0:Y:S02]  /*1180*/  SHFL.BFLY PT, R13, R12, 0x1, 0x1f ;  /* 0x0c201f000c0d7f89 */ /* 0x000e2400000e0000 */
[----:B------:R-:W-:Y:S01]  /*1190*/  @!P2 FMUL R18, R18, 16777216 ;  /* 0x4b8000001212a820 */ /* 0x000fe20000400000 */
[----:B------:R-:W-:Y:S01]  /*11a0*/  FFMA R7, R14, R7, R15 ;  /* 0x000000070e077223 */ /* 0x000fe2000000000f */
[----:B------:R-:W-:Y:S01]  /*11b0*/  LOP3.LUT R6, R17, 0x4, R6, 0xf8, !PT ;  /* 0x0000000411067812 */ /* 0x000fe200078ef806 */
[----:B------:R-:W-:Y:S01]  /*11c0*/  @P0 FMUL R11, R11, 0.25 ;  /* 0x3e8000000b0b0820 */ /* 0x000fe20000400000 */
[----:B------:R-:W-:-:S02]  /*11d0*/  FSETP.NEU.AND P0, PT, R3, RZ, PT ;  /* 0x000000ff0300720b */ /* 0x000fc40003f0d000 */
[----:B------:R-:W1:Y:S01]  /*11e0*/  SHFL.BFLY PT, R2, R7, 0x1, 0x1f ;  /* 0x0c201f0007027f89 */ /* 0x000e6200000e0000 */
[----:B------:R-:W2:Y:S01]  /*11f0*/  MUFU.RCP R18, R18 ;  /* 0x0000001200127308 */ /* 0x000ea20000001000 */
[----:B------:R-:W-:Y:S01]  /*1200*/  @!P2 FMUL R11, R11, 16777216 ;  /* 0x4b8000000b0ba820 */ /* 0x000fe20000400000 */
[----:B------:R-:W-:-:S13]  /*1210*/  LOP3.LUT P2, RZ, R0, 0x1f, RZ, 0xc0, !PT ;  /* 0x0000001f00ff7812 */ /* 0x000fda000784c0ff */
[----:B------:R-:W-:Y:S01]  /*1220*/  @!P2 STS [R6+0x80], R3 ;  /* 0x000080030600a388 */ /* 0x000fe20000000800 */
[----:B0-----:R-:W-:Y:S01]  /*1230*/  FADD R13, -R12, R13 ;  /* 0x0000000d0c0d7221 */ /* 0x001fe20000000100 */
[----:B--2---:R-:W-:-:S03]  /*1240*/  FMUL R11, R18, R11 ;  /* 0x0000000b120b7220 */ /* 0x004fc60000400000 */
[----:B------:R-:W-:Y:S02]  /*1250*/  FMUL R15, R13, R13 ;  /* 0x0000000d0d0f7220 */ /* 0x000fe40000400000 */
[----:B------:R-:W-:Y:S01]  /*1260*/  FSEL R11, R11, RZ, P0 ;  /* 0x000000ff0b0b7208 */ /* 0x000fe20000000000 */
[----:B-1----:R-:W-:Y:S01]  /*1270*/  FADD R2, R7, R2 ;  /* 0x0000000207027221 */ /* 0x002fe20000000000 */
[----:B------:R-:W-:-:S03]  /*1280*/  FMUL R15, R10, R15 ;  /* 0x0000000f0a0f7220 */ /* 0x000fc60000400000 */
[----:B------:R-:W-:Y:S01]  /*1290*/  FFMA R13, R13, R11, R12 ;  /* 0x0000000b0d0d7223 */ /* 0x000fe2000000000c */
[----:B------:R-:W-:-:S04]  /*12a0*/  FFMA R15, R11, R15, R2 ;  /* 0x0000000f0b0f7223 */ /* 0x000fc80000000002 */
[----:B------:R-:W-:Y:S04]  /*12b0*/  @!P2 STS [R6], R13 ;  /* 0x0000000d0600a388 */ /* 0x000fe80000000800 */
[----:B------:R0:W-:Y:S04]  /*12c0*/  @!P2 STS [R6+0x40], R15 ;  /* 0x0000400f0600a388 */ /* 0x0001e80000000800 */
[----:B------:R-:W-:Y:S01]  /*12d0*/  BAR.SYNC.DEFER_BLOCKING 0x0 ;  /* 0x0000000000007b1d */ /* 0x000fe20000010000 */
[----:B0-----:R-:W-:Y:S01]  /*12e0*/  LOP3.LUT R6, R0, 0x1, RZ, 0xc0, !PT ;  /* 0x0000000100067812 */ /* 0x001fe200078ec0ff */
[----:B------:R-:W-:-:S04]  /*12f0*/  IMAD.MOV.U32 R15, RZ, RZ, 0x39aaaaab ;  /* 0x39aaaaabff0f7424 */ /* 0x000fc800078e00ff */
[----:B------:R-:W0:Y:S04]  /*1300*/  @!P3 LDS R9, [R0.X4+0x80] ;  /* 0x000080000009b984 */ /* 0x000e280000004800 */
[----:B------:R-:W1:Y:S04]  /*1310*/  @!P3 LDS R8, [R0.X4] ;  /* 0x000000000008b984 */ /* 0x000e680000004800 */
[----:B------:R-:W2:Y:S04]  /*1320*/  @!P3 LDS R4, [R0.X4+0x40] ;  /* 0x000040000004b984 */ /* 0x000ea80000004800 */
[----:B0-----:R-:W0:Y:S04]  /*1330*/  SHFL.BFLY PT, R2, R9, 0x1, 0x1f ;  /* 0x0c201f0009027f89 */ /* 0x001e2800000e0000 */
[----:B-1----:R-:W1:Y:S04]  /*1340*/  SHFL.BFLY PT, R3, R8, 0x1, 0x1f ;  /* 0x0c201f0008037f89 */ /* 0x002e6800000e0000 */
[----:B--2---:R-:W2:Y:S01]  /*1350*/  SHFL.BFLY PT, R7, R4, 0x1, 0x1f ;  /* 0x0c201f0004077f89 */ /* 0x004ea200000e0000 */
[----:B0-----:R-:W-:-:S04]  /*1360*/  FADD R11, R9, R2 ;  /* 0x00000002090b7221 */ /* 0x001fc80000000000 */
[C---:B------:R-:W-:Y:S01]  /*1370*/  FMUL R10, R11.reuse, 0.25 ;  /* 0x3e8000000b0a7820 */ /* 0x040fe20000400000 */
[C---:B------:R-:W-:Y:S01]  /*1380*/  FSETP.GEU.AND P4, PT, |R11|.reuse, 1.175494350822287508e-38, PT ;  /* 0x008000000b00780b */ /* 0x040fe20003f8e200 */
[----:B-1----:R-:W-:Y:S01]  /*1390*/  FADD R3, -R8, R3 ;  /* 0x0000000308037221 */ /* 0x002fe20000000100 */
[----:B------:R-:W-:Y:S01]  /*13a0*/  FSETP.GT.AND P0, PT, |R11|, 8.50705917302346158658e+37, PT ;  /* 0x7e8000000b00780b */ /* 0x000fe20003f04200 */
[----:B--2---:R-:W-:Y:S01]  /*13b0*/  FADD R4, R4, R7 ;  /* 0x0000000704047221 */ /* 0x004fe20000000000 */
[----:B------:R-:W-:Y:S02]  /*13c0*/  IMAD.MOV.U32 R7, RZ, RZ, 0x10 ;  /* 0x00000010ff077424 */ /* 0x000fe400078e00ff */
[----:B------:R-:W-:-:S07]  /*13d0*/  FSEL R10, R10, R11, P0 ;  /* 0x0000000b0a0a7208 */ /* 0x000fce0000000000 */
[----:B------:R-:W-:Y:S02]  /*13e0*/  @!P4 FMUL R10, R10, 16777216 ;  /* 0x4b8000000a0ac820 */ /* 0x000fe40000400000 */
[----:B------:R-:W-:Y:S01]  /*13f0*/  @P0 FMUL R2, R2, 0.25 ;  /* 0x3e80000002020820 */ /* 0x000fe20000400000 */
[----:B------:R-:W-:Y:S01]  /*1400*/  ISETP.NE.U32.AND P0, PT, R6, 0x1, PT ;  /* 0x000000010600780c */ /* 0x000fe20003f05070 */
[----:B------:R-:W0:Y:S01]  /*1410*/  MUFU.RCP R13, R10 ;  /* 0x0000000a000d7308 */ /* 0x000e220000001000 */
[----:B------:R-:W-:Y:S01]  /*1420*/  LOP3.LUT R6, R0, 0x3f, RZ, 0xc0, !PT ;  /* 0x0000003f00067812 */ /* 0x000fe200078ec0ff */
[----:B------:R-:W-:Y:S01]  /*1430*/  @!P4 FMUL R2, R2, 16777216 ;  /* 0x4b8000000202c820 */ /* 0x000fe20000400000 */
[----:B------:R-:W-:Y:S02]  /*1440*/  FSETP.NEU.AND P4, PT, R11, RZ, PT ;  /* 0x000000ff0b00720b */ /* 0x000fe40003f8d000 */
[----:B------:R-:W-:Y:S01]  /*1450*/  ISETP.LT.AND P0, PT, R0, 0x10, P0 ;  /* 0x000000100000780c */ /* 0x000fe20000701270 */
[----:B0-----:R-:W-:Y:S01]  /*1460*/  FMUL R13, R13, R2 ;  /* 0x000000020d0d7220 */ /* 0x001fe20000400000 */
[----:B------:R-:W-:-:S11]  /*1470*/  FMUL R2, R3, R3 ;  /* 0x0000000303027220 */ /* 0x000fd60000400000 */
[----:B------:R-:W-:Y:S01]  /*1480*/  @P0 STS [R0.X4+0x80], R11 ;  /* 0x0000800b00000388 */ /* 0x000fe20000004800 */
[----:B------:R-:W-:Y:S01]  /*1490*/  FSEL R13, R13, RZ, P4 ;  /* 0x000000ff0d0d7208 */ /* 0x000fe20002000000 */
[----:B------:R-:W-:-:S04]  /*14a0*/  FMUL R2, R9, R2 ;  /* 0x0000000209027220 */ /* 0x000fc80000400000 */
[----:B------:R-:W-:Y:S01]  /*14b0*/  FFMA R9, R3, R13, R8 ;  /* 0x0000000d03097223 */ /* 0x000fe20000000008 */
[----:B------:R-:W-:Y:S01]  /*14c0*/  FFMA R13, R13, R2, R4 ;  /* 0x000000020d0d7223 */ /* 0x000fe20000000004 */
[----:B------:R-:W-:-:S03]  /*14d0*/  IMAD.MOV.U32 R3, RZ, RZ, 0x8 ;  /* 0x00000008ff037424 */ /* 0x000fc600078e00ff */
[----:B------:R-:W-:Y:S01]  /*14e0*/  @P0 STS [R0.X4], R9 ;  /* 0x0000000900000388 */ /* 0x000fe20000004800 */
[----:B------:R-:W-:-:S03]  /*14f0*/  IMAD.WIDE.U32 R2, R6, R3, c[0x0][0x170] ;  /* 0x00005c0006027625 */ /* 0x000fc600078e0003 */
[----:B------:R-:W-:Y:S01]  /*1500*/  @P0 STS [R0.X4+0x40], R13 ;  /* 0x0000400d00000388 */ /* 0x000fe20000004800 */
[----:B------:R-:W-:-:S03]  /*1510*/  IMAD.WIDE.U32 R6, R6, R7, c[0x0][0x168] ;  /* 0x00005a0006067625 */ /* 0x000fc600078e0007 */
[----:B------:R-:W-:Y:S01]  /*1520*/  BAR.SYNC.DEFER_BLOCKING 0x0 ;  /* 0x0000000000007b1d */ /* 0x000fe20000010000 */
[----:B------:R-:W-:-:S05]  /*1530*/  IMAD.MOV.U32 R14, RZ, RZ, R6 ;  /* 0x000000ffff0e7224 */ /* 0x000fca00078e0006 */
[----:B------:R-:W0:Y:S04]  /*1540*/  LDS R4, [R16.X8+0x40] ;  /* 0x0000400010047984 */ /* 0x000e280000008800 */
[----:B------:R1:W2:Y:S01]  /*1550*/  LDS R24, [R16.X8] ;  /* 0x0000000010187984 */ /* 0x0002a20000008800 */
[----:B0-----:R-:W-:Y:S01]  /*1560*/  FFMA R4, R4, R15, 9.9999999747524270788e-07 ;  /* 0x358637bd04047423 */ /* 0x001fe2000000000f */
[----:B------:R-:W-:-:S03]  /*1570*/  IMAD.MOV.U32 R15, RZ, RZ, R7 ;  /* 0x000000ffff0f7224 */ /* 0x000fc600078e0007 */
[----:B--2---:R1:W0:Y:S04]  /*1580*/  MUFU.RSQ R26, R4 ;  /* 0x00000004001a7308 */ /* 0x0042280000001400 */
.L_x_1:
[----:B------:R-:W2:Y:S04]  /*1590*/  LDG.E.EL.64 R12, [R2.64+0x1800] ;  /* 0x00180006020c7981 */ /* 0x000ea8000c2e1b00 */
[----:B-1----:R-:W3:Y:S01]  /*15a0*/  LDG.E.EL.128 R4, [R14.64+0x3000] ;  /* 0x003000060e047981 */ /* 0x002ee2000c2e1d00 */
[----:B------:R-:W-:Y:S01]  /*15b0*/  IMAD.U32 R33, RZ, RZ, UR4 ;  /* 0x00000004ff217e24 */ /* 0x000fe2000f8e00ff */
[----:B------:R-:W-:Y:S01]  /*15c0*/  CS2R R16, SRZ ;  /* 0x0000000000107805 */ /* 0x000fe2000001ff00 */
[----:B------:R-:W-:Y:S01]  /*15d0*/  IMAD.MOV.U32 R25, RZ, RZ, 0x2 ;  /* 0x00000002ff197424 */ /* 0x000fe200078e00ff */
[----:B------:R-:W4:Y:S02]  /*15e0*/  LDG.E.EL.64 R18, [R2.64] ;  /* 0x0000000602127981 */ /* 0x000f24000c2e1b00 */
[----:B------:R-:W-:-:S02]  /*15f0*/  IADD3 R33, R22, 0x100, R33 ;  /* 0x0000010016217810 */ /* 0x000fc40007ffe021 */
[----:B------:R-:W5:Y:S03]  /*1600*/  LDG.E.EL.128 R8, [R14.64] ;  /* 0x000000060e087981 */ /* 0x000f66000c2e1d00 */
[----:B------:R-:W-:-:S05]  /*1610*/  IMAD.WIDE R20, R33, R25, c[0x0][0x160] ;  /* 0x0000580021147625 */ /* 0x000fca00078e0219 */
[----:B------:R-:W5:Y:S01]  /*1620*/  @!P1 LDG.E.EF.64 R16, [R20.64] ;  /* 0x0000000614109981 */ /* 0x000f62000c0e1b00 */
[----:B------:R-:W-:Y:S01]  /*1630*/  FSETP.NAN.AND P4, PT, R29, R29, PT ;  /* 0x0000001d1d00720b */ /* 0x000fe20003f88000 */
[----:B------:R-:W-:-:S04]  /*1640*/  UIADD3 UR4, UP0, UR4, 0x100, URZ ;  /* 0x0000010004047890 */ /* 0x000fc8000ff1e03f */
[----:B------:R-:W-:Y:S02]  /*1650*/  UIADD3.X UR5, URZ, UR5, URZ, UP0, !UPT ;  /* 0x000000053f057290 */ /* 0x000fe400087fe43f */
[----:B------:R-:W-:-:S04]  /*1660*/  UISETP.GE.U32.AND UP0, UPT, UR4, 0xb00, UPT ;  /* 0x00000b000400788c */ /* 0x000fc8000bf06070 */
[----:B------:R-:W-:Y:S01]  /*1670*/  UISETP.GE.U32.AND.EX UP0, UPT, UR5, URZ, UPT, UP0 ;  /* 0x0000003f0500728c */ /* 0x000fe2000bf06100 */
[----:B--2---:R-:W-:-:S04]  /*1680*/  IMAD.U32 R35, R12, 0x10000, RZ ;  /* 0x000100000c237824 */ /* 0x004fc800078e00ff */
[--C-:B---3--:R-:W-:Y:S01]  /*1690*/  FADD R4, R4, R35.reuse ;  /* 0x0000002304047221 */ /* 0x108fe20000000000 */
[C---:B------:R-:W-:Y:S01]  /*16a0*/  PRMT R35, R13.reuse, 0x7632, R35 ;  /* 0x000076320d237816 */ /* 0x040fe20000000023 */
[----:B------:R-:W-:Y:S01]  /*16b0*/  IMAD.U32 R13, R13, 0x10000, RZ ;  /* 0x000100000d0d7824 */ /* 0x000fe200078e00ff */
[----:B------:R-:W-:-:S03]  /*16c0*/  PRMT R12, R12, 0x7632, R12 ;  /* 0x000076320c0c7816 */ /* 0x000fc6000000000c */
[----:B------:R-:W-:Y:S01]  /*16d0*/  FADD R6, R6, R13 ;  /* 0x0000000d06067221 */ /* 0x000fe20000000000 */
[----:B----4-:R-:W-:Y:S02]  /*16e0*/  IMAD.U32 R13, R18, 0x10000, RZ ;  /* 0x00010000120d7824 */ /* 0x010fe400078e00ff */
[----:B------:R-:W-:Y:S02]  /*16f0*/  IMAD.U32 R12, R12, 0x10000, RZ ;  /* 0x000100000c0c7824 */ /* 0x000fe400078e00ff */
[----:B-----5:R-:W-:Y:S01]  /*1700*/  FADD R8, R8, R13 ;  /* 0x0000000d08087221 */ /* 0x020fe20000000000 */
[C---:B------:R-:W-:Y:S01]  /*1710*/  IMAD.U32 R13, R19.reuse, 0x10000, RZ ;  /* 0x00010000130d7824 */ /* 0x040fe200078e00ff */
[----:B------:R-:W-:Y:S01]  /*1720*/  PRMT R19, R19, 0x7632, R19 ;  /* 0x0000763213137816 */ /* 0x000fe20000000013 */
[----:B------:R-:W-:-:S04]  /*1730*/  FADD R5, R5, R12 ;  /* 0x0000000c05057221 */ /* 0x000fc80000000000 */
[----:B------:R-:W-:Y:S02]  /*1740*/  IMAD.U32 R12, R19, 0x10000, RZ ;  /* 0x00010000130c7824 */ /* 0x000fe400078e00ff */
[----:B------:R-:W-:Y:S01]  /*1750*/  IMAD.U32 R19, R17, 0x10000, RZ ;  /* 0x0001000011137824 */ /* 0x000fe200078e00ff */
[----:B------:R-:W-:-:S03]  /*1760*/  FADD R10, R10, R13 ;  /* 0x0000000d0a0a7221 */ /* 0x000fc60000000000 */
[----:B------:R-:W-:Y:S01]  /*1770*/  FADD R19, -R24, R19 ;  /* 0x0000001318137221 */ /* 0x000fe20000000100 */
[----:B------:R-:W-:Y:S01]  /*1780*/  IMAD.U32 R13, R16, 0x10000, RZ ;  /* 0x00010000100d7824 */ /* 0x000fe200078e00ff */
[----:B------:R-:W-:Y:S02]  /*1790*/  FADD R6, R6, 1 ;  /* 0x3f80000006067421 */ /* 0x000fe40000000000 */
[----:B0-----:R-:W-:Y:S01]  /*17a0*/  FMUL R21, R26, R19 ;  /* 0x000000131a157220 */ /* 0x001fe20000400000 */
[----:B------:R-:W-:Y:S01]  /*17b0*/  PRMT R16, R16, 0x7632, R16 ;  /* 0x0000763210107816 */ /* 0x000fe20000000010 */
[----:B------:R-:W-:Y:S01]  /*17c0*/  FADD R13, -R24, R13 ;  /* 0x0000000d180d7221 */ /* 0x000fe20000000100 */
[----:B------:R-:W-:Y:S01]  /*17d0*/  PRMT R17, R17, 0x7632, R17 ;  /* 0x0000763211117816 */ /* 0x000fe20000000011 */
[----:B------:R-:W-:Y:S01]  /*17e0*/  FFMA R10, R21, R6, R10 ;  /* 0x00000006150a7223 */ /* 0x000fe2000000000a */
[----:B------:R-:W-:Y:S01]  /*17f0*/  PRMT R18, R18, 0x7632, R18 ;  /* 0x0000763212127816 */ /* 0x000fe20000000012 */
[----:B------:R-:W-:Y:S01]  /*1800*/  FMUL R19, R26, R13 ;  /* 0x0000000d1a137220 */ /* 0x000fe20000400000 */
[----:B------:R-:W-:Y:S01]  /*1810*/  FADD R4, R4, 1 ;  /* 0x3f80000004047421 */ /* 0x000fe20000000000 */
[----:B------:R-:W-:Y:S01]  /*1820*/  IMAD.U32 R13, R16, 0x10000, RZ ;  /* 0x00010000100d7824 */ /* 0x000fe200078e00ff */
[----:B------:R-:W-:Y:S01]  /*1830*/  FSETP.GEU.AND P5, PT, R29, R10, PT ;  /* 0x0000000a1d00720b */ /* 0x000fe20003fae000 */
[----:B------:R-:W-:-:S02]  /*1840*/  IMAD.U32 R35, R35, 0x10000, RZ ;  /* 0x0001000023237824 */ /* 0x000fc400078e00ff */
[----:B------:R-:W-:Y:S01]  /*1850*/  IMAD.U32 R17, R17, 0x10000, RZ ;  /* 0x0001000011117824 */ /* 0x000fe200078e00ff */
[----:B------:R-:W-:Y:S01]  /*1860*/  FFMA R8, R19, R4, R8 ;  /* 0x0000000413087223 */ /* 0x000fe20000000008 */
[----:B------:R-:W-:Y:S01]  /*1870*/  IMAD.U32 R18, R18, 0x10000, RZ ;  /* 0x0001000012127824 */ /* 0x000fe200078e00ff */
[C---:B------:R-:W-:Y:S01]  /*1880*/  FADD R13, -R24.reuse, R13 ;  /* 0x0000000d180d7221 */ /* 0x040fe20000000100 */
[----:B------:R-:W-:Y:S01]  /*1890*/  FSEL R6, R29, R10, !P5 ;  /* 0x0000000a1d067208 */ /* 0x000fe20006800000 */
[----:B------:R-:W-:Y:S01]  /*18a0*/  FADD R7, R7, R35 ;  /* 0x0000002307077221 */ /* 0x000fe20000000000 */
[----:B------:R-:W-:Y:S01]  /*18b0*/  FADD R17, -R24, R17 ;  /* 0x0000001118117221 */ /* 0x000fe20000000100 */
[----:B------:R-:W-:Y:S01]  /*18c0*/  FADD R9, R9, R18 ;  /* 0x0000001209097221 */ /* 0x000fe20000000000 */
[----:B------:R-:W-:Y:S01]  /*18d0*/  FADD R5, R5, 1 ;  /* 0x3f80000005057421 */ /* 0x000fe20000000000 */
[----:B------:R-:W-:Y:S01]  /*18e0*/  FMUL R4, R26, R13 ;  /* 0x0000000d1a047220 */ /* 0x000fe20000400000 */
[----:B------:R-:W-:Y:S01]  /*18f0*/  @!P1 FSEL R29, R29, R6, P4 ;  /* 0x000000061d1d9208 */ /* 0x000fe20002000000 */
[----:B------:R-:W-:Y:S01]  /*1900*/  FADD R11, R11, R12 ;  /* 0x0000000c0b0b7221 */ /* 0x000fe20000000000 */
[----:B------:R-:W-:Y:S01]  /*1910*/  FSETP.GT.AND P6, PT, R32, R10, PT ;  /* 0x0000000a2000720b */ /* 0x000fe20003fc4000 */
[----:B------:R-:W-:Y:S01]  /*1920*/  FADD R7, R7, 1 ;  /* 0x3f80000007077421 */ /* 0x000fe20000000000 */
[----:B------:R-:W-:Y:S01]  /*1930*/  FSETP.GEU.AND P5, PT, R31, R8, PT ;  /* 0x000000081f00720b */ /* 0x000fe20003fae000 */
[----:B------:R-:W-:Y:S01]  /*1940*/  FMUL R6, R26, R17 ;  /* 0x000000111a067220 */ /* 0x000fe20000400000 */
[----:B------:R-:W-:Y:S01]  /*1950*/  FFMA R9, R4, R5, R9 ;  /* 0x0000000504097223 */ /* 0x000fe20000000009 */
[----:B------:R-:W-:-:S02]  /*1960*/  FSETP.NAN.AND P4, PT, R32, R32, PT ;  /* 0x000000202000720b */ /* 0x000fc40003f88000 */
[----:B------:R-:W-:Y:S01]  /*1970*/  FSEL R5, R32, R10, P6 ;  /* 0x0000000a20057208 */ /* 0x000fe20003000000 */
[----:B------:R-:W-:Y:S01]  /*1980*/  FFMA R11, R6, R7, R11 ;  /* 0x00000007060b7223 */ /* 0x000fe2000000000b */
[CC--:B------:R-:W-:Y:S02]  /*1990*/  FSEL R4, R31.reuse, R8.reuse, !P5 ;  /* 0x000000081f047208 */ /* 0x0c0fe40006800000 */
[----:B------:R-:W-:Y:S02]  /*19a0*/  FSETP.NAN.AND P6, PT, R31, R31, PT ;  /* 0x0000001f1f00720b */ /* 0x000fe40003fc8000 */
[-C--:B------:R-:W-:Y:S02]  /*19b0*/  FSETP.GT.AND P5, PT, R27, R8.reuse, PT ;  /* 0x000000081b00720b */ /* 0x080fe40003fa4000 */
[----:B------:R-:W-:Y:S02]  /*19c0*/  @!P1 FSEL R32, R32, R5, P4 ;  /* 0x0000000520209208 */ /* 0x000fe40002000000 */
[----:B------:R-:W-:-:S02]  /*19d0*/  F2FP.BF16.PACK_AB R6, R9, R8 ;  /* 0x000000080906723e */ /* 0x000fc400000010ff */
[----:B------:R-:W-:Y:S02]  /*19e0*/  @!P1 FSEL R31, R31, R4, P6 ;  /* 0x000000041f1f9208 */ /* 0x000fe40003000000 */
[C---:B------:R-:W-:Y:S02]  /*19f0*/  FSETP.NAN.AND P4, PT, R27.reuse, R27, PT ;  /* 0x0000001b1b00720b */ /* 0x040fe40003f88000 */
[C---:B------:R-:W-:Y:S02]  /*1a00*/  FSEL R8, R27.reuse, R8, P5 ;  /* 0x000000081b087208 */ /* 0x040fe40002800000 */
[CC--:B------:R-:W-:Y:S02]  /*1a10*/  FSETP.GEU.AND P6, PT, R30.reuse, R11.reuse, PT ;  /* 0x0000000b1e00720b */ /* 0x0c0fe40003fce000 */
[----:B------:R-:W-:Y:S02]  /*1a20*/  @!P1 FSEL R27, R27, R8, P4 ;  /* 0x000000081b1b9208 */ /* 0x000fe40002000000 */
[----:B------:R-:W-:-:S02]  /*1a30*/  FSEL R13, R30, R11, !P6 ;  /* 0x0000000b1e0d7208 */ /* 0x000fc40007000000 */
[C---:B------:R-:W-:Y:S01]  /*1a40*/  FSETP.NAN.AND P4, PT, R30.reuse, R30, PT ;  /* 0x0000001e1e00720b */ /* 0x040fe20003f88000 */
[----:B------:R-:W-:Y:S01]  /*1a50*/  IMAD.WIDE R4, R33, R25, c[0x0][0x178] ;  /* 0x00005e0021047625 */ /* 0x000fe200078e0219 */
[----:B------:R-:W-:Y:S02]  /*1a60*/  F2FP.BF16.PACK_AB R7, R11, R10 ;  /* 0x0000000a0b07723e */ /* 0x000fe400000010ff */
[----:B------:R-:W-:Y:S02]  /*1a70*/  @!P1 FSEL R30, R30, R13, P4 ;  /* 0x0000000d1e1e9208 */ /* 0x000fe40002000000 */
[C---:B------:R-:W-:Y:S01]  /*1a80*/  FSETP.GEU.AND P4, PT, R36.reuse, R9, PT ;  /* 0x000000092400720b */ /* 0x040fe20003f8e000 */
[----:B------:R0:W-:Y:S01]  /*1a90*/  @!P1 STG.E.64 [R4.64], R6 ;  /* 0x0000000604009986 */ /* 0x0001e2000c101b06 */
[----:B------:R-:W-:Y:S02]  /*1aa0*/  FSETP.GT.AND P5, PT, R23, R11, PT ;  /* 0x0000000b1700720b */ /* 0x000fe40003fa4000 */
[----:B------:R-:W-:-:S02]  /*1ab0*/  FSETP.NAN.AND P6, PT, R36, R36, PT ;  /* 0x000000242400720b */ /* 0x000fc40003fc8000 */
[C---:B------:R-:W-:Y:S02]  /*1ac0*/  FSEL R8, R23.reuse, R11, P5 ;  /* 0x0000000b17087208 */ /* 0x040fe40002800000 */
[----:B------:R-:W-:Y:S02]  /*1ad0*/  FSETP.NAN.AND P5, PT, R23, R23, PT ;  /* 0x000000171700720b */ /* 0x000fe40003fa8000 */
[----:B0-----:R-:W-:-:S04]  /*1ae0*/  FSEL R5, R36, R9, !P4 ;  /* 0x0000000924057208 */ /* 0x001fc80006000000 */
[----:B------:R-:W-:Y:S02]  /*1af0*/  @!P1 FSEL R36, R36, R5, P6 ;  /* 0x0000000524249208 */ /* 0x000fe40003000000 */
[----:B------:R-:W-:Y:S02]  /*1b00*/  PLOP3.LUT P6, PT, PT, PT, UP0, 0x40, 0x0 ;  /* 0x000000000000781c */ /* 0x000fe40003fce808 */
[----:B------:R-:W-:Y:S02]  /*1b10*/  @!P1 FSEL R23, R23, R8, P5 ;  /* 0x0000000817179208 */ /* 0x000fe40002800000 */
[----:B------:R-:W-:Y:S02]  /*1b20*/  IADD3 R2, P5, R2, 0x200, RZ ;  /* 0x0000020002027810 */ /* 0x000fe40007fbe0ff */
[----:B------:R-:W-:-:S03]  /*1b30*/  FSETP.GT.AND P4, PT, R34, R9, PT ;  /* 0x000000092200720b */ /* 0x000fc60003f84000 */
[----:B------:R-:W-:Y:S01]  /*1b40*/  IMAD.X R3, RZ, RZ, R3, P5 ;  /* 0x000000ffff037224 */ /* 0x000fe200028e0603 */
[----:B------:R-:W-:Y:S02]  /*1b50*/  FSEL R9, R34, R9, P4 ;  /* 0x0000000922097208 */ /* 0x000fe40002000000 */
[----:B------:R-:W-:Y:S02]  /*1b60*/  IADD3 R14, P4, R14, 0x400, RZ ;  /* 0x000004000e0e7810 */ /* 0x000fe40007f9e0ff */
[----:B------:R-:W-:-:S03]  /*1b70*/  FSETP.NAN.AND P5, PT, R34, R34, PT ;  /* 0x000000222200720b */ /* 0x000fc60003fa8000 */
[----:B------:R-:W-:Y:S01]  /*1b80*/  IMAD.X R15, RZ, RZ, R15, P4 ;  /* 0x000000ffff0f7224 */ /* 0x000fe200020e060f */
[----:B------:R-:W-:Y:S01]  /*1b90*/  @!P1 FSEL R34, R34, R9, P5 ;  /* 0x0000000922229208 */ /* 0x000fe20002800000 */
[----:B------:R-:W-:Y:S05]  /*1ba0*/  @P6 BRA `(.L_x_1) ;  /* 0xfffff9e000006947 */ /* 0x000fea000383ffff */
[----:B------:R-:W-:Y:S01]  /*1bb0*/  BAR.SYNC.DEFER_BLOCKING 0x0 ;  /* 0x0000000000007b1d */ /* 0x000fe20000010000 */
[C---:B------:R-:W-:Y:S02]  /*1bc0*/  FSETP.NAN.AND P4, PT, R31.reuse, R31, PT ;  /* 0x0000001f1f00720b */ /* 0x040fe40003f88000 */
[CC--:B------:R-:W-:Y:S02]  /*1bd0*/  FSETP.GEU.AND P5, PT, R31.reuse, R36.reuse, PT ;  /* 0x000000241f00720b */ /* 0x0c0fe40003fae000 */
[C---:B------:R-:W-:Y:S01]  /*1be0*/  FSEL R36, R31.reuse, R36, P4 ;  /* 0x000000241f247208 */ /* 0x040fe20002000000 */
[----:B------:R-:W-:Y:S01]  /*1bf0*/  UMOV UR4, 0xffffff00 ;  /* 0xffffff0000047882 */ /* 0x000fe20000000000 */
[----:B------:R-:W-:Y:S01]  /*1c00*/  SHF.R.U32.HI R8, RZ, 0x6, R0 ;  /* 0x00000006ff087819 */ /* 0x000fe20000011600 */
[----:B------:R-:W-:Y:S01]  /*1c10*/  UMOV UR5, 0xffffffff ;  /* 0xffffffff00057882 */ /* 0x000fe20000000000 */
[----:B------:R-:W-:-:S02]  /*1c20*/  FSEL R31, R31, R36, !P5 ;  /* 0x000000241f1f7208 */ /* 0x000fc40006800000 */
[----:B------:R-:W-:Y:S02]  /*1c30*/  SGXT.U32 R8, R8, 0x3 ;  /* 0x000000030808781a */ /* 0x000fe40000000000 */
[C---:B------:R-:W-:Y:S02]  /*1c40*/  FSETP.GEU.AND P5, PT, R31.reuse, R29, PT ;  /* 0x0000001d1f00720b */ /* 0x040fe40003fae000 */
[----:B------:R-:W-:Y:S01]  /*1c50*/  FSETP.NAN.AND P4, PT, R31, R31, PT ;  /* 0x0000001f1f00720b */ /* 0x000fe20003f88000 */
[----:B------:R-:W-:-:S10]  /*1c60*/  IMAD.SHL.U32 R7, R8, 0x8, RZ ;  /* 0x0000000808077824 */ /* 0x000fd400078e00ff */
[----:B------:R-:W-:-:S04]  /*1c70*/  @P5 FSEL R31, R31, R29, P4 ;  /* 0x0000001d1f1f5208 */ /* 0x000fc80002000000 */
[C---:B------:R-:W-:Y:S02]  /*1c80*/  FSETP.GEU.AND P5, PT, R31.reuse, R30, PT ;  /* 0x0000001e1f00720b */ /* 0x040fe40003fae000 */
[----:B------:R-:W-:-:S11]  /*1c90*/  FSETP.NAN.AND P4, PT, R31, R31, PT ;  /* 0x0000001f1f00720b */ /* 0x000fd60003f88000 */
[----:B------:R-:W-:-:S04]  /*1ca0*/  @P5 FSEL R31, R31, R30, P4 ;  /* 0x0000001e1f1f5208 */ /* 0x000fc80002000000 */
[C---:B------:R-:W-:Y:S01]  /*1cb0*/  FSETP.NAN.AND P4, PT, R31.reuse, R31, PT ;  /* 0x0000001f1f00720b */ /* 0x040fe20003f88000 */
[----:B------:R-:W0:Y:S02]  /*1cc0*/  SHFL.BFLY PT, R2, R31, 0x10, 0x1f ;  /* 0x0e001f001f027f89 */ /* 0x000e2400000e0000 */
[----:B0-----:R-:W-:-:S10]  /*1cd0*/  FSETP.GEU.AND P5, PT, R31, R2, PT ;  /* 0x000000021f00720b */ /* 0x001fd40003fae000 */
[----:B------:R-:W-:-:S04]  /*1ce0*/  @!P4 FSEL R31, R31, R2, !P5 ;  /* 0x000000021f1fc208 */ /* 0x000fc80006800000 */
[C---:B------:R-:W-:Y:S01]  /*1cf0*/  FSETP.NAN.AND P4, PT, R31.reuse, R31, PT ;  /* 0x0000001f1f00720b */ /* 0x040fe20003f88000 */
[----:B------:R-:W0:Y:S02]  /*1d00*/  SHFL.BFLY PT, R2, R31, 0x8, 0x1f ;  /* 0x0d001f001f027f89 */ /* 0x000e2400000e0000 */
[----:B0-----:R-:W-:-:S13]  /*1d10*/  FSETP.GEU.AND P5, PT, R31, R2, PT ;  /* 0x000000021f00720b */ /* 0x001fda0003fae000 */
[----:B------:R-:W-:Y:S02]  /*1d20*/  @P5 FSEL R31, R31, R2, P4 ;  /* 0x000000021f1f5208 */ /* 0x000fe40002000000 */
[C---:B------:R-:W-:Y:S02]  /*1d30*/  FSETP.NAN.AND P5, PT, R27.reuse, R27, PT ;  /* 0x0000001b1b00720b */ /* 0x040fe40003fa8000 */
[CC--:B------:R-:W-:Y:S01]  /*1d40*/  FSETP.GT.AND P4, PT, R27.reuse, R34.reuse, PT ;  /* 0x000000221b00720b */ /* 0x0c0fe20003f84000 */
[----:B------:R-:W0:Y:S01]  /*1d50*/  SHFL.BFLY PT, R2, R31, 0x4, 0x1f ;  /* 0x0c801f001f027f89 */ /* 0x000e2200000e0000 */
[----:B------:R-:W-:-:S04]  /*1d60*/  FSEL R34, R27, R34, P5 ;  /* 0x000000221b227208 */ /* 0x000fc80002800000 */
[----:B------:R-:W-:-:S04]  /*1d70*/  FSEL R27, R27, R34, P4 ;  /* 0x000000221b1b7208 */ /* 0x000fc80002000000 */
[C---:B------:R-:W-:Y:S02]  /*1d80*/  FSETP.GT.AND P5, PT, R27.reuse, R32, PT ;  /* 0x000000201b00720b */ /* 0x040fe40003fa4000 */
[----:B------:R-:W-:-:S11]  /*1d90*/  FSETP.NAN.AND P6, PT, R27, R27, PT ;  /* 0x0000001b1b00720b */ /* 0x000fd60003fc8000 */
[----:B------:R-:W-:Y:S02]  /*1da0*/  @!P5 FSEL R27, R27, R32, P6 ;  /* 0x000000201b1bd208 */ /* 0x000fe40003000000 */
[----:B0-----:R-:W-:Y:S02]  /*1db0*/  FSETP.GEU.AND P4, PT, R31, R2, PT ;  /* 0x000000021f00720b */ /* 0x001fe40003f8e000 */
[----:B------:R-:W-:Y:S02]  /*1dc0*/  FSETP.GT.AND P5, PT, R27, R23, PT ;  /* 0x000000171b00720b */ /* 0x000fe40003fa4000 */
[----:B------:R-:W-:-:S09]  /*1dd0*/  FSETP.NAN.AND P6, PT, R31, R31, PT ;  /* 0x0000001f1f00720b */ /* 0x000fd20003fc8000 */
[----:B------:R-:W-:Y:S02]  /*1de0*/  @P4 FSEL R31, R31, R2, P6 ;  /* 0x000000021f1f4208 */ /* 0x000fe40003000000 */
[----:B------:R-:W-:-:S03]  /*1df0*/  FSETP.NAN.AND P4, PT, R27, R27, PT ;  /* 0x0000001b1b00720b */ /* 0x000fc60003f88000 */
[----:B------:R-:W0:Y:S01]  /*1e00*/  SHFL.BFLY PT, R2, R31, 0x2, 0x1f ;  /* 0x0c401f001f027f89 */ /* 0x000e2200000e0000 */
[----:B------:R-:W-:-:S04]  /*1e10*/  @!P5 FSEL R27, R27, R23, P4 ;  /* 0x000000171b1bd208 */ /* 0x000fc80002000000 */
[----:B------:R-:W-:Y:S01]  /*1e20*/  FSETP.NAN.AND P6, PT, R27, R27, PT ;  /* 0x0000001b1b00720b */ /* 0x000fe20003fc8000 */
[----:B------:R-:W1:Y:S01]  /*1e30*/  SHFL.BFLY PT, R4, R27, 0x10, 0x1f ;  /* 0x0e001f001b047f89 */ /* 0x000e6200000e0000 */
[----:B0-----:R-:W-:Y:S02]  /*1e40*/  FSETP.GEU.AND P4, PT, R31, R2, PT ;  /* 0x000000021f00720b */ /* 0x001fe40003f8e000 */
[----:B-1----:R-:W-:-:S09]  /*1e50*/  FSETP.GT.AND P5, PT, R27, R4, PT ;  /* 0x000000041b00720b */ /* 0x002fd20003fa4000 */
[----:B------:R-:W-:Y:S02]  /*1e60*/  @!P6 FSEL R27, R27, R4, P5 ;  /* 0x000000041b1be208 */ /* 0x000fe40002800000 */
[----:B------:R-:W-:Y:S02]  /*1e70*/  FSETP.NAN.AND P5, PT, R31, R31, PT ;  /* 0x0000001f1f00720b */ /* 0x000fe40003fa8000 */
[----:B------:R-:W-:Y:S01]  /*1e80*/  FSETP.NAN.AND P6, PT, R27, R27, PT ;  /* 0x0000001b1b00720b */ /* 0x000fe20003fc8000 */
[----:B------:R-:W0:Y:S01]  /*1e90*/  SHFL.BFLY PT, R4, R27, 0x8, 0x1f ;  /* 0x0d001f001b047f89 */ /* 0x000e2200000e0000 */
[----:B------:R-:W-:-:S05]  /*1ea0*/  @P4 FSEL R31, R31, R2, P5 ;  /* 0x000000021f1f4208 */ /* 0x000fca0002800000 */
[----:B------:R-:W1:Y:S01]  /*1eb0*/  SHFL.BFLY PT, R2, R31, 0x1, 0x1f ;  /* 0x0c201f001f027f89 */ /* 0x000e6200000e0000 */
[----:B0-----:R-:W-:Y:S02]  /*1ec0*/  FSETP.GT.AND P5, PT, R27, R4, PT ;  /* 0x000000041b00720b */ /* 0x001fe40003fa4000 */
[----:B-1----:R-:W-:-:S11]  /*1ed0*/  FSETP.GEU.AND P4, PT, R31, R2, PT ;  /* 0x000000021f00720b */ /* 0x002fd60003f8e000 */
[----:B------:R-:W-:Y:S02]  /*1ee0*/  @!P5 FSEL R27, R27, R4, P6 ;  /* 0x000000041b1bd208 */ /* 0x000fe40003000000 */
[----:B------:R-:W-:Y:S02]  /*1ef0*/  SHF.R.U32.HI R4, RZ, 0x3, R0 ;  /* 0x00000003ff047819 */ /* 0x000fe40000011600 */
[----:B------:R-:W-:Y:S02]  /*1f00*/  FSETP.NAN.AND P5, PT, R31, R31, PT ;  /* 0x0000001f1f00720b */ /* 0x000fe40003fa8000 */
[----:B------:R-:W-:Y:S02]  /*1f10*/  LOP3.LUT R10, R7, 0x4, R4, 0xf8, !PT ;  /* 0x00000004070a7812 */ /* 0x000fe400078ef804 */
[----:B------:R-:W-:Y:S02]  /*1f20*/  @P4 SEL R31, R31, R2, P5 ;  /* 0x000000021f1f4207 */ /* 0x000fe40002800000 */
[----:B------:R-:W0:Y:S01]  /*1f30*/  SHFL.BFLY PT, R2, R27, 0x4, 0x1f ;  /* 0x0c801f001b027f89 */ /* 0x000e2200000e0000 */
[----:B------:R-:W-:-:S03]  /*1f40*/  FSETP.NAN.AND P5, PT, R27, R27, PT ;  /* 0x0000001b1b00720b */ /* 0x000fc60003fa8000 */
[----:B------:R-:W-:Y:S04]  /*1f50*/  @!P2 STS [R10], R31 ;  /* 0x0000001f0a00a388 */ /* 0x000fe80000000800 */
[----:B------:R-:W-:Y:S01]  /*1f60*/  BAR.SYNC.DEFER_BLOCKING 0x0 ;  /* 0x0000000000007b1d */ /* 0x000fe20000010000 */
[----:B0-----:R-:W-:-:S05]  /*1f70*/  FSETP.GT.AND P4, PT, R27, R2, PT ;  /* 0x000000021b00720b */ /* 0x001fca0003f84000 */
[----:B------:R-:W-:Y:S08]  /*1f80*/  @!P3 LDS R3, [R0.X4] ;  /* 0x000000000003b984 */ /* 0x000ff00000004800 */
[----:B------:R-:W-:-:S05]  /*1f90*/  @!P4 FSEL R27, R27, R2, P5 ;  /* 0x000000021b1bc208 */ /* 0x000fca0002800000 */
[----:B------:R-:W0:Y:S02]  /*1fa0*/  SHFL.BFLY PT, R4, R27, 0x2, 0x1f ;  /* 0x0c401f001b047f89 */ /* 0x000e2400000e0000 */
[----:B0-----:R-:W-:Y:S02]  /*1fb0*/  FSETP.GT.AND P4, PT, R27, R4, PT ;  /* 0x000000041b00720b */ /* 0x001fe40003f84000 */
[----:B------:R-:W0:Y:S01]  /*1fc0*/  SHFL.BFLY PT, R2, R3, 0x1, 0x1f ;  /* 0x0c201f0003027f89 */ /* 0x000e2200000e0000 */
[C---:B------:R-:W-:Y:S02]  /*1fd0*/  FSETP.NAN.AND P5, PT, R3.reuse, R3, PT ;  /* 0x000000030300720b */ /* 0x040fe40003fa8000 */
[----:B0-----:R-:W-:-:S04]  /*1fe0*/  FSETP.GEU.AND P6, PT, R3, R2, PT ;  /* 0x000000020300720b */ /* 0x001fc80003fce000 */
[----:B------:R-:W-:Y:S02]  /*1ff0*/  SEL R2, R3, R2, !P6 ;  /* 0x0000000203027207 */ /* 0x000fe40007000000 */
[----:B------:R-:W-:Y:S02]  /*2000*/  FSETP.NAN.AND P6, PT, R27, R27, PT ;  /* 0x0000001b1b00720b */ /* 0x000fe40003fc8000 */
[----:B------:R-:W-:Y:S01]  /*2010*/  SEL R5, R3, R2, P5 ;  /* 0x0000000203057207 */ /* 0x000fe20002800000 */
[----:B------:R-:W-:Y:S01]  /*2020*/  IMAD R3, R8, -0x4, R7 ;  /* 0xfffffffc08037824 */ /* 0x000fe200078e0207 */
[----:B------:R-:W-:Y:S02]  /*2030*/  @!P4 FSEL R27, R27, R4, P6 ;  /* 0x000000041b1bc208 */ /* 0x000fe40003000000 */
[----:B------:R-:W-:Y:S01]  /*2040*/  LOP3.LUT R7, R0, 0x7, RZ, 0xc0, !PT ;  /* 0x0000000700077812 */ /* 0x000fe200078ec0ff */
[----:B------:R-:W-:Y:S04]  /*2050*/  @P0 STS [R0.X4], R5 ;  /* 0x0000000500000388 */ /* 0x000fe80000004800 */
[----:B------:R-:W-:Y:S01]  /*2060*/  BAR.SYNC.DEFER_BLOCKING 0x0 ;  /* 0x0000000000007b1d */ /* 0x000fe20000010000 */
[----:B------:R-:W-:-:S05]  /*2070*/  FSETP.NAN.AND P5, PT, R27, R27, PT ;  /* 0x0000001b1b00720b */ /* 0x000fca0003fa8000 */
[----:B------:R-:W0:Y:S04]  /*2080*/  SHFL.BFLY PT, R4, R27, 0x1, 0x1f ;  /* 0x0c201f001b047f89 */ /* 0x000e2800000e0000 */
[----:B------:R-:W1:Y:S04]  /*2090*/  LDS R2, [R8.X8] ;  /* 0x0000000008027984 */ /* 0x000e680000008800 */
[----:B------:R-:W-:Y:S01]  /*20a0*/  BAR.SYNC.DEFER_BLOCKING 0x0 ;  /* 0x0000000000007b1d */ /* 0x000fe20000010000 */
[----:B0-----:R-:W-:-:S13]  /*20b0*/  FSETP.GT.AND P4, PT, R27, R4, PT ;  /* 0x000000041b00720b */ /* 0x001fda0003f84000 */
[----:B------:R-:W-:Y:S01]  /*20c0*/  @!P4 SEL R27, R27, R4, P5 ;  /* 0x000000041b1bc207 */ /* 0x000fe20002800000 */
[----:B-1----:R-:W-:Y:S04]  /*20d0*/  STS [R3], R2 ;  /* 0x0000000203007388 */ /* 0x002fe80000000800 */
[----:B------:R-:W-:Y:S06]  /*20e0*/  BAR.SYNC.DEFER_BLOCKING 0x0 ;  /* 0x0000000000007b1d */ /* 0x000fec0000010000 */
[----:B------:R-:W-:Y:S04]  /*20f0*/  LDS R4, [R7.X4] ;  /* 0x0000000007047984 */ /* 0x000fe80000004800 */
[----:B------:R-:W-:Y:S06]  /*2100*/  BAR.SYNC.DEFER_BLOCKING 0x0 ;  /* 0x0000000000007b1d */ /* 0x000fec0000010000 */
[----:B------:R0:W-:Y:S04]  /*2110*/  @!P2 STS [R10], R27 ;  /* 0x0000001b0a00a388 */ /* 0x0001e80000000800 */
[----:B------:R-:W-:Y:S01]  /*2120*/  BAR.SYNC.DEFER_BLOCKING 0x0 ;  /* 0x0000000000007b1d */ /* 0x000fe20000010000 */
[----:B0-----:R-:W-:-:S05]  /*2130*/  IMAD.WIDE R10, R28, R25, c[0x0][0x1a0] ;  /* 0x000068001c0a7625 */ /* 0x001fca00078e0219 */
[----:B------:R-:W0:Y:S04]  /*2140*/  @!P3 LDS R6, [R0.X4] ;  /* 0x000000000006b984 */ /* 0x000e280000004800 */
[----:B0-----:R-:W0:Y:S01]  /*2150*/  SHFL.BFLY PT, R5, R6, 0x1, 0x1f ;  /* 0x0c201f0006057f89 */ /* 0x001e2200000e0000 */
[C---:B------:R-:W-:Y:S02]  /*2160*/  FSETP.NAN.AND P3, PT, R6.reuse, R6, PT ;  /* 0x000000060600720b */ /* 0x040fe40003f68000 */
[----:B0-----:R-:W-:-:S04]  /*2170*/  FSETP.GT.AND P2, PT, R6, R5, PT ;  /* 0x000000050600720b */ /* 0x001fc80003f44000 */
[----:B------:R-:W-:-:S04]  /*2180*/  SEL R5, R6, R5, P2 ;  /* 0x0000000506057207 */ /* 0x000fc80001000000 */
[----:B------:R-:W-:-:S05]  /*2190*/  SEL R5, R6, R5, P3 ;  /* 0x0000000506057207 */ /* 0x000fca0001800000 */
[----:B------:R-:W-:Y:S04]  /*21a0*/  @P0 STS [R0.X4], R5 ;  /* 0x0000000500000388 */ /* 0x000fe80000004800 */
[----:B------:R-:W-:Y:S01]  /*21b0*/  BAR.SYNC.DEFER_BLOCKING 0x0 ;  /* 0x0000000000007b1d */ /* 0x000fe20000010000 */
[----:B------:R-:W-:-:S04]  /*21c0*/  FSETP.GE.AND P0, PT, R2, RZ, PT ;  /* 0x000000ff0200720b */ /* 0x000fc80003f06000 */
[----:B------:R-:W-:-:S05]  /*21d0*/  FSEL R2, R2, RZ, !P0 ;  /* 0x000000ff02027208 */ /* 0x000fca0004000000 */
[----:B------:R-:W-:-:S05]  /*21e0*/  FADD R2, RZ, -R2 ;  /* 0x80000002ff027221 */ /* 0x000fca0000000000 */
[----:B------:R-:W-:Y:S01]  /*21f0*/  FSETP.NAN.AND P2, PT, R2, R2, PT ;  /* 0x000000020200720b */ /* 0x000fe20003f48000 */
[----:B------:R-:W0:Y:S04]  /*2200*/  LDS R8, [R8.X8] ;  /* 0x0000000008087984 */ /* 0x000e280000008800 */
[----:B------:R-:W-:Y:S06]  /*2210*/  BAR.SYNC.DEFER_BLOCKING 0x0 ;  /* 0x0000000000007b1d */ /* 0x000fec0000010000 */
[----:B0-----:R0:W-:Y:S04]  /*2220*/  STS [R3], R8 ;  /* 0x0000000803007388 */ /* 0x0011e80000000800 */
[----:B------:R-:W-:Y:S01]  /*2230*/  BAR.SYNC.DEFER_BLOCKING 0x0 ;  /* 0x0000000000007b1d */ /* 0x000fe20000010000 */
[----:B------:R-:W-:-:S04]  /*2240*/  FSETP.GTU.AND P0, PT, R8, RZ, PT ;  /* 0x000000ff0800720b */ /* 0x000fc80003f0c000 */
[----:B------:R-:W-:Y:S01]  /*2250*/  FSEL R5, R8, RZ, P0 ;  /* 0x000000ff08057208 */ /* 0x000fe20000000000 */
[----:B0-----:R-:W-:-:S03]  /*2260*/  IMAD.WIDE R8, R28, R25, c[0x0][0x198] ;  /* 0x000066001c087625 */ /* 0x001fc600078e0219 */
[----:B------:R-:W-:-:S04]  /*2270*/  FSETP.GT.AND P0, PT, R2, R5, PT ;  /* 0x000000050200720b */ /* 0x000fc80003f04000 */
[----:B------:R-:W-:Y:S02]  /*2280*/  @!P2 FSEL R2, R2, R5, P0 ;  /* 0x000000050202a208 */ /* 0x000fe40000000000 */
[----:B------:R-:W-:-:S03]  /*2290*/  LOP3.LUT P0, RZ, R0, 0x1f8, RZ, 0xc0, !PT ;  /* 0x000001f800ff7812 */ /* 0x000fc6000780c0ff */
[----:B------:R-:W-:Y:S01]  /*22a0*/  FMUL R12, R2, 0.0078740157186985015869 ;  /* 0x3c010204020c7820 */ /* 0x000fe20000400000 */
[C---:B------:R-:W-:Y:S01]  /*22b0*/  ISETP.LT.AND P0, PT, R28.reuse, 0xe10, !P0 ;  /* 0x00000e101c00780c */ /* 0x040fe20004701270 */
[----:B------:R-:W-:-:S03]  /*22c0*/  IMAD.WIDE R2, R28, R25, c[0x0][0x180] ;  /* 0x000060001c027625 */ /* 0x000fc600078e0219 */
[C---:B------:R-:W-:Y:S01]  /*22d0*/  FSETP.GT.AND P2, PT, R12.reuse, 9.9999997473787516356e-06, PT ;  /* 0x3727c5ac0c00780b */ /* 0x040fe20003f44000 */
[----:B------:R-:W0:Y:S01]  /*22e0*/  LDS R7, [R7.X4] ;  /* 0x0000000007077984 */ /* 0x000e220000004800 */
[----:B------:R-:W-:-:S11]  /*22f0*/  FSETP.NAN.AND P3, PT, R12, R12, PT ;  /* 0x0000000c0c00720b */ /* 0x000fd60003f68000 */
[----:B------:R-:W-:-:S04]  /*2300*/  @!P2 FSEL R12, R12, 9.9999997473787516356e-06, P3 ;  /* 0x3727c5ac0c0ca808 */ /* 0x000fc80001800000 */
[C---:B------:R-:W-:Y:S02]  /*2310*/  FSETP.GT.AND P2, PT, |R12|.reuse, 8.50705917302346158658e+37, PT ;  /* 0x7e8000000c00780b */ /* 0x040fe40003f44200 */
[----:B------:R-:W-:-:S11]  /*2320*/  FSETP.GEU.AND P3, PT, |R12|, 1.175494350822287508e-38, PT ;  /* 0x008000000c00780b */ /* 0x000fd60003f6e200 */
[----:B------:R-:W-:-:S04]  /*2330*/  @P2 FMUL R12, R12, 0.25 ;  /* 0x3e8000000c0c2820 */ /* 0x000fc80000400000 */
[----:B------:R-:W-:Y:S01]  /*2340*/  @!P3 FMUL R12, R12, 16777216 ;  /* 0x4b8000000c0cb820 */ /* 0x000fe20000400000 */
[----:B0-----:R-:W-:Y:S01]  /*2350*/  F2FP.BF16.PACK_AB R0, R7, R4 ;  /* 0x000000040700723e */ /* 0x001fe200000010ff */
[----:B------:R-:W-:-:S03]  /*2360*/  IMAD.WIDE R4, R28, R25, c[0x0][0x188] ;  /* 0x000062001c047625 */ /* 0x000fc600078e0219 */
[C---:B------:R-:W-:Y:S01]  /*2370*/  PRMT R7, R0.reuse, 0x7632, R7 ;  /* 0x0000763200077816 */ /* 0x040fe20000000007 */
[----:B------:R0:W-:Y:S01]  /*2380*/  @P0 STG.E.U16 [R2.64], R0 ;  /* 0x0000000002000986 */ /* 0x0001e2000c101506 */
[C---:B------:R-:W-:Y:S02]  /*2390*/  PRMT R13, R0.reuse, 0x7632, R13 ;  /* 0x00007632000d7816 */ /* 0x040fe4000000000d */
[C---:B------:R-:W-:Y:S01]  /*23a0*/  PRMT R14, R0.reuse, 0x7610, R14 ;  /* 0x00007610000e7816 */ /* 0x040fe2000000000e */
[----:B------:R1:W-:Y:S01]  /*23b0*/  @P0 STG.E.U16 [R4.64], R7 ;  /* 0x0000000704000986 */ /* 0x0003e2000c101506 */
[----:B------:R-:W-:Y:S01]  /*23c0*/  PRMT R15, R0, 0x7632, R15 ;  /* 0x00007632000f7816 */ /* 0x000fe2000000000f */
[----:B0-----:R-:W-:Y:S02]  /*23d0*/  IMAD.MOV.U32 R3, RZ, RZ, 0x3e800000 ;  /* 0x3e800000ff037424 */ /* 0x001fe400078e00ff */
[----:B-1----:R-:W-:Y:S01]  /*23e0*/  IMAD.WIDE R6, R28, R25, c[0x0][0x190] ;  /* 0x000064001c067625 */ /* 0x002fe200078e0219 */
[----:B------:R-:W-:-:S02]  /*23f0*/  PRMT R5, R0, 0x7610, R5 ;  /* 0x0000761000057816 */ /* 0x000fc40000000005 */
[----:B------:R-:W0:Y:S01]  /*2400*/  MUFU.RCP R0, R12 ;  /* 0x0000000c00007308 */ /* 0x000e220000001000 */
[----:B------:R-:W-:Y:S01]  /*2410*/  IMAD.WIDE R28, R28, R25, c[0x0][0x1a8] ;  /* 0x00006a001c1c7625 */ /* 0x000fe200078e0219 */
[----:B------:R-:W-:Y:S01]  /*2420*/  FSEL R3, R3, 1, P2 ;  /* 0x3f80000003037808 */ /* 0x000fe20001000000 */
[----:B------:R1:W-:Y:S04]  /*2430*/  @P0 STG.E.U16 [R6.64], R5 ;  /* 0x0000000506000986 */ /* 0x0003e8000c101506 */
[----:B------:R1:W-:Y:S01]  /*2440*/  @P0 STG.E.U16 [R8.64], R13 ;  /* 0x0000000d08000986 */ /* 0x0003e2000c101506 */
[----:B------:R-:W-:-:S03]  /*2450*/  @!P3 FMUL R3, R3, 16777216 ;  /* 0x4b8000000303b820 */ /* 0x000fc60000400000 */
[----:B------:R1:W-:Y:S04]  /*2460*/  @P0 STG.E.U16 [R10.64], R14 ;  /* 0x0000000e0a000986 */ /* 0x0003e8000c101506 */
[----:B------:R1:W-:Y:S01]  /*2470*/  @P0 STG.E.U16 [R28.64], R15 ;  /* 0x0000000f1c000986 */ /* 0x0003e2000c101506 */
[----:B0-----:R-:W-:-:S03]  /*2480*/  FMUL R0, R0, R3 ;  /* 0x0000000300007220 */ /* 0x001fc60000400000 */
.L_x_2:
[----:B------:R-:W-:Y:S01]  /*2490*/  UIADD3 UR4, UP0, UR4, 0x100, URZ ;  /* 0x0000010004047890 */ /* 0x000fe2000ff1e03f */
[----:B0-----:R-:W-:Y:S01]  /*24a0*/  IMAD.MOV.U32 R3, RZ, RZ, 0x2 ;  /* 0x00000002ff037424 */ /* 0x001fe200078e00ff */
[----:B-1----:R-:W-:-:S04]  /*24b0*/  CS2R R4, SRZ ;  /* 0x0000000000047805 */ /* 0x002fc8000001ff00 */
[----:B------:R-:W-:-:S05]  /*24c0*/  IADD3 R10, R22, UR4, RZ ;  /* 0x00000004160a7c10 */ /* 0x000fca000fffe0ff */
[----:B------:R-:W-:-:S05]  /*24d0*/  IMAD.WIDE R2, R10, R3, c[0x0][0x178] ;  /* 0x00005e000a027625 */ /* 0x000fca00078e0203 */
[----:B------:R-:W2:Y:S01]  /*24e0*/  @!P1 LDG.E.EF.64 R4, [R2.64] ;  /* 0x0000000602049981 */ /* 0x000ea2000c0e1b00 */
[----:B------:R-:W-:Y:S02]  /*24f0*/  UIADD3.X UR5, URZ, UR5, URZ, UP0, !UPT ;  /* 0x000000053f057290 */ /* 0x000fe400087fe43f */
[----:B------:R-:W-:-:S04]  /*2500*/  UISETP.GE.U32.AND UP0, UPT, UR4, 0xb00, UPT ;  /* 0x00000b000400788c */ /* 0x000fc8000bf06070 */
[----:B------:R-:W-:Y:S01]  /*2510*/  UISETP.GE.U32.AND.EX UP0, UPT, UR5, URZ, UPT, UP0 ;  /* 0x0000003f0500728c */ /* 0x000fe2000bf06100 */
[C---:B--2---:R-:W-:Y:S01]  /*2520*/  PRMT R6, R4.reuse, 0x7632, R6 ;  /* 0x0000763204067816 */ /* 0x044fe20000000006 */
[----:B------:R-:W-:-:S04]  /*2530*/  IMAD.U32 R7, R4, 0x10000, RZ ;  /* 0x0001000004077824 */ /* 0x000fc800078e00ff */
[----:B------:R-:W-:Y:S01]  /*2540*/  FMUL R4, R0, R7 ;  /* 0x0000000700047220 */ /* 0x000fe20000400000 */
[----:B------:R-:W-:Y:S02]  /*2550*/  IMAD.U32 R9, R6, 0x10000, RZ ;  /* 0x0001000006097824 */ /* 0x000fe400078e00ff */
[C---:B------:R-:W-:Y:S01]  /*2560*/  IMAD.U32 R7, R5.reuse, 0x10000, RZ ;  /* 0x0001000005077824 */ /* 0x040fe200078e00ff */
[----:B------:R-:W-:Y:S01]  /*2570*/  PRMT R5, R5, 0x7632, R5 ;  /* 0x0000763205057816 */ /* 0x000fe20000000005 */
[C---:B------:R-:W-:Y:S01]  /*2580*/  FMUL R9, R0.reuse, R9 ;  /* 0x0000000900097220 */ /* 0x040fe20000400000 */
[----:B------:R-:W0:Y:S01]  /*2590*/  FRND R4, R4 ;  /* 0x0000000400047307 */ /* 0x000e220000201000 */
[----:B------:R-:W-:Y:S02]  /*25a0*/  FMUL R7, R0, R7 ;  /* 0x0000000700077220 */ /* 0x000fe40000400000 */
[----:B------:R-:W-:-:S04]  /*25b0*/  IMAD.U32 R5, R5, 0x10000, RZ ;  /* 0x0001000005057824 */ /* 0x000fc800078e00ff */
[----:B------:R-:W-:Y:S01]  /*25c0*/  FMUL R5, R0, R5 ;  /* 0x0000000500057220 */ /* 0x000fe20000400000 */
[----:B------:R-:W1:Y:S08]  /*25d0*/  FRND R9, R9 ;  /* 0x0000000900097307 */ /* 0x000e700000201000 */
[----:B------:R-:W2:Y:S01]  /*25e0*/  FRND R7, R7 ;  /* 0x0000000700077307 */ /* 0x000ea20000201000 */
[----:B0-----:R-:W-:-:S02]  /*25f0*/  FSETP.GT.AND P2, PT, R4, -127, PT ;  /* 0xc2fe00000400780b */ /* 0x001fc40003f44000 */
[----:B------:R-:W-:-:S05]  /*2600*/  FSETP.NAN.AND P4, PT, R4, R4, PT ;  /* 0x000000040400720b */ /* 0x000fca0003f88000 */
[----:B------:R-:W0:Y:S01]  /*2610*/  FRND R5, R5 ;  /* 0x0000000500057307 */ /* 0x000e220000201000 */
[----:B-1----:R-:W-:-:S05]  /*2620*/  FSETP.GT.AND P3, PT, R9, -127, PT ;  /* 0xc2fe00000900780b */ /* 0x002fca0003f64000 */
[----:B------:R-:W-:Y:S02]  /*2630*/  @!P2 FSEL R4, R4, -127, P4 ;  /* 0xc2fe00000404a808 */ /* 0x000fe40002000000 */
[----:B--2---:R-:W-:Y:S02]  /*2640*/  FSETP.GT.AND P0, PT, R7, -127, PT ;  /* 0xc2fe00000700780b */ /* 0x004fe40003f04000 */
[C---:B------:R-:W-:Y:S01]  /*2650*/  FSETP.NAN.AND P4, PT, R9.reuse, R9, PT ;  /* 0x000000090900720b */ /* 0x040fe20003f88000 */
[----:B------:R-:W-:Y:S03]  /*2660*/  F2I.S16.TRUNC.NTZ R3, R4 ;  /* 0x0000000400037305 */ /* 0x000fe6000020e900 */
[----:B------:R-:W-:Y:S02]  /*2670*/  @!P3 FSEL R9, R9, -127, P4 ;  /* 0xc2fe00000909b808 */ /* 0x000fe40002000000 */
[----:B0-----:R-:W-:-:S02]  /*2680*/  FSETP.GT.AND P2, PT, R5, -127, PT ;  /* 0xc2fe00000500780b */ /* 0x001fc40003f44000 */
[----:B------:R-:W-:Y:S01]  /*2690*/  FSETP.NAN.AND P3, PT, R7, R7, PT ;  /* 0x000000070700720b */ /* 0x000fe20003f68000 */
[----:B------:R-:W0:Y:S01]  /*26a0*/  F2I.S16.TRUNC.NTZ R2, R9 ;  /* 0x0000000900027305 */ /* 0x000e22000020e900 */
[----:B------:R-:W-:Y:S02]  /*26b0*/  FSETP.GEU.AND P6, PT, R9, 127, PT ;  /* 0x42fe00000900780b */ /* 0x000fe40003fce000 */
[----:B------:R-:W-:Y:S02]  /*26c0*/  @!P0 FSEL R7, R7, -127, P3 ;  /* 0xc2fe000007078808 */ /* 0x000fe40001800000 */
[----:B------:R-:W-:Y:S02]  /*26d0*/  FSETP.NAN.AND P0, PT, R5, R5, PT ;  /* 0x000000050500720b */ /* 0x000fe40003f08000 */
[----:B------:R-:W-:Y:S01]  /*26e0*/  FSETP.GEU.AND P4, PT, R4, 127, PT ;  /* 0x42fe00000400780b */ /* 0x000fe20003f8e000 */
[----:B------:R1:W2:Y:S01]  /*26f0*/  F2I.S16.TRUNC.NTZ R8, R7 ;  /* 0x0000000700087305 */ /* 0x0002a2000020e900 */
[----:B------:R-:W-:-:S02]  /*2700*/  FSETP.NAN.AND P5, PT, R9, R9, PT ;  /* 0x000000090900720b */ /* 0x000fc40003fa8000 */
[----:B------:R-:W-:Y:S02]  /*2710*/  @!P2 FSEL R5, R5, -127, P0 ;  /* 0xc2fe00000505a808 */ /* 0x000fe40000000000 */
[----:B------:R-:W-:Y:S02]  /*2720*/  FSETP.GEU.AND P2, PT, R7, 127, PT ;  /* 0x42fe00000700780b */ /* 0x000fe40003f4e000 */
[----:B------:R-:W-:Y:S01]  /*2730*/  FSETP.GEU.AND P0, PT, R5, 127, PT ;  /* 0x42fe00000500780b */ /* 0x000fe20003f0e000 */
[----:B------:R-:W3:Y:S01]  /*2740*/  F2I.S16.TRUNC.NTZ R6, R5 ;  /* 0x0000000500067305 */ /* 0x000ee2000020e900 */
[----:B0-----:R-:W-:Y:S02]  /*2750*/  LOP3.LUT R2, R2, 0xffff, RZ, 0xc0, !PT ;  /* 0x0000ffff02027812 */ /* 0x001fe400078ec0ff */
[----:B------:R-:W-:Y:S02]  /*2760*/  FSETP.NAN.AND P3, PT, R4, R4, PT ;  /* 0x000000040400720b */ /* 0x000fe40003f68000 */
[----:B------:R-:W-:-:S02]  /*2770*/  @P6 SEL R2, R2, 0x7f, P5 ;  /* 0x0000007f02026807 */ /* 0x000fc40002800000 */
[----:B------:R-:W-:Y:S02]  /*2780*/  FSETP.NAN.AND P5, PT, R7, R7, PT ;  /* 0x000000070700720b */ /* 0x000fe40003fa8000 */
[----:B-1----:R-:W-:Y:S02]  /*2790*/  LOP3.LUT R7, R3, 0xffff, RZ, 0xc0, !PT ;  /* 0x0000ffff03077812 */ /* 0x002fe400078ec0ff */
[----:B------:R-:W-:Y:S02]  /*27a0*/  FSETP.NAN.AND P6, PT, R5, R5, PT ;  /* 0x000000050500720b */ /* 0x000fe40003fc8000 */
[----:B--2---:R-:W-:Y:S02]  /*27b0*/  LOP3.LUT R3, R8, 0xffff, RZ, 0xc0, !PT ;  /* 0x0000ffff08037812 */ /* 0x004fe400078ec0ff */
[----:B------:R-:W-:Y:S02]  /*27c0*/  @P4 SEL R7, R7, 0x7f, P3 ;  /* 0x0000007f07074807 */ /* 0x000fe40001800000 */
[----:B---3--:R-:W-:-:S02]  /*27d0*/  LOP3.LUT R6, R6, 0xffff, RZ, 0xc0, !PT ;  /* 0x0000ffff06067812 */ /* 0x008fc400078ec0ff */
[----:B------:R-:W-:Y:S02]  /*27e0*/  @P2 SEL R3, R3, 0x7f, P5 ;  /* 0x0000007f03032807 */ /* 0x000fe40002800000 */
[----:B------:R-:W-:Y:S02]  /*27f0*/  @P0 SEL R6, R6, 0x7f, P6 ;  /* 0x0000007f06060807 */ /* 0x000fe40003000000 */
[----:B------:R-:W-:Y:S02]  /*2800*/  PRMT R8, R7, 0x3340, R2 ;  /* 0x0000334007087816 */ /* 0x000fe40000000002 */
[----:B------:R-:W-:Y:S02]  /*2810*/  SHF.R.S32.HI R7, RZ, 0x1f, R10 ;  /* 0x0000001fff077819 */ /* 0x000fe4000001140a */
[----:B------:R-:W-:Y:S02]  /*2820*/  IADD3 R2, P0, R10, c[0x0][0x1b0], RZ ;  /* 0x00006c000a027a10 */ /* 0x000fe40007f1e0ff */
[----:B------:R-:W-:-:S02]  /*2830*/  PRMT R5, R3, 0x3340, R6 ;  /* 0x0000334003057816 */ /* 0x000fc40000000006 */
[C---:B------:R-:W-:Y:S02]  /*2840*/  IADD3.X R3, R7.reuse, c[0x0][0x1b4], RZ, P0, !PT ;  /* 0x00006d0007037a10 */ /* 0x040fe400007fe4ff */
[----:B------:R-:W-:Y:S02]  /*2850*/  PLOP3.LUT P0, PT, PT, PT, UP0, 0x40, 0x0 ;  /* 0x000000000000781c */ /* 0x000fe40003f0e808 */
[C---:B------:R-:W-:Y:S02]  /*2860*/  IADD3 R4, P2, R10.reuse, c[0x0][0x1b8], RZ ;  /* 0x00006e000a047a10 */ /* 0x040fe40007f5e0ff */
[----:B------:R-:W-:Y:S02]  /*2870*/  IADD3 R6, P3, R10, c[0x0][0x1c0], RZ ;  /* 0x000070000a067a10 */ /* 0x000fe40007f7e0ff */
[----:B------:R-:W-:Y:S02]  /*2880*/  PRMT R9, R8, 0x5410, R5 ;  /* 0x0000541008097816 */ /* 0x000fe40000000005 */
[----:B------:R-:W-:-:S02]  /*2890*/  IADD3.X R5, R7, c[0x0][0x1bc], RZ, P2, !PT ;  /* 0x00006f0007057a10 */ /* 0x000fc400017fe4ff */
[----:B------:R-:W-:Y:S01]  /*28a0*/  IADD3.X R7, R7, c[0x0][0x1c4], RZ, P3, !PT ;  /* 0x0000710007077a10 */ /* 0x000fe20001ffe4ff */
[----:B------:R0:W-:Y:S04]  /*28b0*/  @!P1 STG.E [R2.64], R9 ;  /* 0x0000000902009986 */ /* 0x0001e8000c101906 */
[----:B------:R0:W-:Y:S04]  /*28c0*/  @!P1 STG.E [R4.64], R9 ;  /* 0x0000000904009986 */ /* 0x0001e8000c101906 */
[----:B------:R0:W-:Y:S01]  /*28d0*/  @!P1 STG.E [R6.64], R9 ;  /* 0x0000000906009986 */ /* 0x0001e2000c101906 */
[----:B------:R-:W-:Y:S05]  /*28e0*/  @P0 BRA `(.L_x_2) ;  /* 0xfffffba000000947 */ /* 0x000fea000383ffff */
[----:B------:R-:W-:Y:S05]  /*28f0*/  EXIT ;  /* 0x000000000000794d */ /* 0x000fea0003800000 */
.L_x_3:
[----:B------:R-:W-:-:S00]  /*2900*/  BRA `(.L_x_3) ;  /* 0xfffffff000007947 */ /* 0x000fc0000383ffff */
[----:B------:R-:W-:-:S00]  /*2910*/  NOP ;  /* 0x0000000000007918 */ /* 0x000fc00000000000 */
        /* <DEDUP_REMOVED lines=14> */
.L_x_4:


//--------------------- .nv.global.init           --------------------------
	.section	.nv.global.init,"aw",@progbits
.nv.global.init:
	.type		_$_str,@object
	.size		_$_str,(.L_0 - _$_str)
_$_str:
        /*0000*/ 	.byte	0x5f, 0x5f, 0x43, 0x55, 0x44, 0x41, 0x5f, 0x46, 0x54, 0x5a, 0x00
.L_0:


//--------------------- .nv.shared.triton_red_fused__to_copy_add_amax_amin_clamp_mul_native_layer_norm_reciprocal_1 --------------------------
	.section	.nv.shared.triton_red_fused__to_copy_add_amax_amin_clamp_mul_native_layer_norm_reciprocal_1,"aw",@nobits
	.sectionflags	@""
	.align	16
